//
// Generated by NVIDIA NVVM Compiler
//
// Compiler Build ID: CL-36424714
// Cuda compilation tools, release 13.0, V13.0.88
// Based on NVVM 20.0.0
//

.version 9.0
.target sm_100
.address_size 64

	// .globl	_Z32affineLinearBackwardWarp2DKernelPKfS0_S0_Pfii

.visible .entry _Z32affineLinearBackwardWarp2DKernelPKfS0_S0_Pfii(
	.param .u64 .ptr .align 1 _Z32affineLinearBackwardWarp2DKernelPKfS0_S0_Pfii_param_0,
	.param .u64 .ptr .align 1 _Z32affineLinearBackwardWarp2DKernelPKfS0_S0_Pfii_param_1,
	.param .u64 .ptr .align 1 _Z32affineLinearBackwardWarp2DKernelPKfS0_S0_Pfii_param_2,
	.param .u64 .ptr .align 1 _Z32affineLinearBackwardWarp2DKernelPKfS0_S0_Pfii_param_3,
	.param .u32 _Z32affineLinearBackwardWarp2DKernelPKfS0_S0_Pfii_param_4,
	.param .u32 _Z32affineLinearBackwardWarp2DKernelPKfS0_S0_Pfii_param_5
)
{
	.reg .pred 	%p<22>;
	.reg .b32 	%r<20>;
	.reg .b32 	%f<41>;
	.reg .b64 	%rd<25>;

	ld.param.u64 	%rd6, [_Z32affineLinearBackwardWarp2DKernelPKfS0_S0_Pfii_param_0];
	ld.param.u64 	%rd3, [_Z32affineLinearBackwardWarp2DKernelPKfS0_S0_Pfii_param_1];
	ld.param.u64 	%rd4, [_Z32affineLinearBackwardWarp2DKernelPKfS0_S0_Pfii_param_2];
	ld.param.u64 	%rd5, [_Z32affineLinearBackwardWarp2DKernelPKfS0_S0_Pfii_param_3];
	ld.param.u32 	%r7, [_Z32affineLinearBackwardWarp2DKernelPKfS0_S0_Pfii_param_4];
	ld.param.u32 	%r8, [_Z32affineLinearBackwardWarp2DKernelPKfS0_S0_Pfii_param_5];
	cvta.to.global.u64 	%rd1, %rd6;
	mov.u32 	%r9, %ctaid.y;
	mov.u32 	%r10, %ntid.y;
	mov.u32 	%r11, %tid.y;
	mad.lo.s32 	%r1, %r9, %r10, %r11;
	mov.u32 	%r12, %ctaid.x;
	mov.u32 	%r13, %ntid.x;
	mov.u32 	%r14, %tid.x;
	mad.lo.s32 	%r2, %r12, %r13, %r14;
	setp.ge.s32 	%p1, %r1, %r8;
	setp.ge.s32 	%p2, %r2, %r7;
	or.pred  	%p3, %p2, %p1;
	@%p3 bra 	$L__BB0_11;
	cvta.to.global.u64 	%rd7, %rd5;
	cvta.to.global.u64 	%rd8, %rd3;
	cvta.to.global.u64 	%rd9, %rd4;
	ld.global.f32 	%f5, [%rd8];
	cvt.rn.f32.s32 	%f6, %r2;
	ld.global.f32 	%f7, [%rd8+4];
	cvt.rn.f32.u32 	%f8, %r1;
	mul.f32 	%f9, %f7, %f8;
	fma.rn.f32 	%f10, %f5, %f6, %f9;
	ld.global.f32 	%f11, [%rd9];
	add.f32 	%f12, %f11, %f10;
	ld.global.f32 	%f13, [%rd8+8];
	ld.global.f32 	%f14, [%rd8+12];
	mul.f32 	%f15, %f14, %f8;
	fma.rn.f32 	%f16, %f13, %f6, %f15;
	ld.global.f32 	%f17, [%rd9+4];
	add.f32 	%f18, %f17, %f16;
	cvt.rmi.f32.f32 	%f19, %f12;
	cvt.rzi.s32.f32 	%r3, %f19;
	cvt.rmi.f32.f32 	%f20, %f18;
	cvt.rzi.s32.f32 	%r4, %f20;
	add.s32 	%r5, %r3, 1;
	add.s32 	%r6, %r4, 1;
	cvt.rn.f32.s32 	%f21, %r5;
	sub.f32 	%f1, %f21, %f12;
	cvt.rn.f32.s32 	%f22, %r6;
	sub.f32 	%f2, %f22, %f18;
	cvt.rn.f32.s32 	%f23, %r3;
	sub.f32 	%f3, %f12, %f23;
	cvt.rn.f32.s32 	%f24, %r4;
	sub.f32 	%f4, %f18, %f24;
	mad.lo.s32 	%r15, %r7, %r1, %r2;
	mul.wide.s32 	%rd10, %r15, 4;
	add.s64 	%rd2, %rd7, %rd10;
	setp.lt.s32 	%p4, %r4, 0;
	setp.ge.s32 	%p5, %r4, %r8;
	or.pred  	%p6, %p4, %p5;
	@%p6 bra 	$L__BB0_6;
	setp.lt.s32 	%p7, %r3, 0;
	setp.ge.s32 	%p8, %r3, %r7;
	or.pred  	%p9, %p7, %p8;
	@%p9 bra 	$L__BB0_4;
	mad.lo.s32 	%r16, %r4, %r7, %r3;
	mul.wide.s32 	%rd11, %r16, 4;
	add.s64 	%rd12, %rd1, %rd11;
	ld.global.f32 	%f25, [%rd12];
	mul.f32 	%f26, %f1, %f2;
	ld.global.f32 	%f27, [%rd2];
	fma.rn.f32 	%f28, %f26, %f25, %f27;
	st.global.f32 	[%rd2], %f28;
$L__BB0_4:
	setp.lt.s32 	%p10, %r3, -1;
	setp.ge.s32 	%p11, %r5, %r7;
	or.pred  	%p12, %p10, %p11;
	@%p12 bra 	$L__BB0_6;
	mul.lo.s32 	%r17, %r4, %r7;
	cvt.s64.s32 	%rd13, %r17;
	cvt.s64.s32 	%rd14, %r3;
	add.s64 	%rd15, %rd13, %rd14;
	shl.b64 	%rd16, %rd15, 2;
	add.s64 	%rd17, %rd1, %rd16;
	ld.global.f32 	%f29, [%rd17+4];
	mul.f32 	%f30, %f3, %f2;
	ld.global.f32 	%f31, [%rd2];
	fma.rn.f32 	%f32, %f30, %f29, %f31;
	st.global.f32 	[%rd2], %f32;
$L__BB0_6:
	setp.lt.s32 	%p13, %r4, -1;
	setp.ge.s32 	%p14, %r6, %r8;
	or.pred  	%p15, %p13, %p14;
	@%p15 bra 	$L__BB0_11;
	setp.lt.s32 	%p16, %r3, 0;
	setp.ge.s32 	%p17, %r3, %r7;
	or.pred  	%p18, %p16, %p17;
	@%p18 bra 	$L__BB0_9;
	mad.lo.s32 	%r18, %r6, %r7, %r3;
	mul.wide.s32 	%rd18, %r18, 4;
	add.s64 	%rd19, %rd1, %rd18;
	ld.global.f32 	%f33, [%rd19];
	mul.f32 	%f34, %f1, %f4;
	ld.global.f32 	%f35, [%rd2];
	fma.rn.f32 	%f36, %f34, %f33, %f35;
	st.global.f32 	[%rd2], %f36;
$L__BB0_9:
	setp.lt.s32 	%p19, %r3, -1;
	setp.ge.s32 	%p20, %r5, %r7;
	or.pred  	%p21, %p19, %p20;
	@%p21 bra 	$L__BB0_11;
	mul.lo.s32 	%r19, %r6, %r7;
	cvt.s64.s32 	%rd20, %r19;
	cvt.s64.s32 	%rd21, %r3;
	add.s64 	%rd22, %rd20, %rd21;
	shl.b64 	%rd23, %rd22, 2;
	add.s64 	%rd24, %rd1, %rd23;
	ld.global.f32 	%f37, [%rd24+4];
	mul.f32 	%f38, %f3, %f4;
	ld.global.f32 	%f39, [%rd2];
	fma.rn.f32 	%f40, %f38, %f37, %f39;
	st.global.f32 	[%rd2], %f40;
$L__BB0_11:
	ret;

}
	// .globl	_Z39adjointAffineLinearBackwardWarp2DKernelPKfS0_S0_Pfii
.visible .entry _Z39adjointAffineLinearBackwardWarp2DKernelPKfS0_S0_Pfii(
	.param .u64 .ptr .align 1 _Z39adjointAffineLinearBackwardWarp2DKernelPKfS0_S0_Pfii_param_0,
	.param .u64 .ptr .align 1 _Z39adjointAffineLinearBackwardWarp2DKernelPKfS0_S0_Pfii_param_1,
	.param .u64 .ptr .align 1 _Z39adjointAffineLinearBackwardWarp2DKernelPKfS0_S0_Pfii_param_2,
	.param .u64 .ptr .align 1 _Z39adjointAffineLinearBackwardWarp2DKernelPKfS0_S0_Pfii_param_3,
	.param .u32 _Z39adjointAffineLinearBackwardWarp2DKernelPKfS0_S0_Pfii_param_4,
	.param .u32 _Z39adjointAffineLinearBackwardWarp2DKernelPKfS0_S0_Pfii_param_5
)
{
	.reg .pred 	%p<22>;
	.reg .b32 	%r<20>;
	.reg .b32 	%f<41>;
	.reg .b64 	%rd<25>;

	ld.param.u64 	%rd3, [_Z39adjointAffineLinearBackwardWarp2DKernelPKfS0_S0_Pfii_param_0];
	ld.param.u64 	%rd4, [_Z39adjointAffineLinearBackwardWarp2DKernelPKfS0_S0_Pfii_param_1];
	ld.param.u64 	%rd5, [_Z39adjointAffineLinearBackwardWarp2DKernelPKfS0_S0_Pfii_param_2];
	ld.param.u64 	%rd6, [_Z39adjointAffineLinearBackwardWarp2DKernelPKfS0_S0_Pfii_param_3];
	ld.param.u32 	%r7, [_Z39adjointAffineLinearBackwardWarp2DKernelPKfS0_S0_Pfii_param_4];
	ld.param.u32 	%r8, [_Z39adjointAffineLinearBackwardWarp2DKernelPKfS0_S0_Pfii_param_5];
	cvta.to.global.u64 	%rd1, %rd6;
	mov.u32 	%r9, %ctaid.y;
	mov.u32 	%r10, %ntid.y;
	mov.u32 	%r11, %tid.y;
	mad.lo.s32 	%r1, %r9, %r10, %r11;
	mov.u32 	%r12, %ctaid.x;
	mov.u32 	%r13, %ntid.x;
	mov.u32 	%r14, %tid.x;
	mad.lo.s32 	%r2, %r12, %r13, %r14;
	setp.ge.s32 	%p1, %r1, %r8;
	setp.ge.s32 	%p2, %r2, %r7;
	or.pred  	%p3, %p2, %p1;
	@%p3 bra 	$L__BB1_11;
	cvta.to.global.u64 	%rd7, %rd3;
	cvta.to.global.u64 	%rd8, %rd4;
	cvta.to.global.u64 	%rd9, %rd5;
	ld.global.f32 	%f5, [%rd8];
	cvt.rn.f32.s32 	%f6, %r2;
	ld.global.f32 	%f7, [%rd8+4];
	cvt.rn.f32.u32 	%f8, %r1;
	mul.f32 	%f9, %f7, %f8;
	fma.rn.f32 	%f10, %f5, %f6, %f9;
	ld.global.f32 	%f11, [%rd9];
	add.f32 	%f12, %f11, %f10;
	ld.global.f32 	%f13, [%rd8+8];
	ld.global.f32 	%f14, [%rd8+12];
	mul.f32 	%f15, %f14, %f8;
	fma.rn.f32 	%f16, %f13, %f6, %f15;
	ld.global.f32 	%f17, [%rd9+4];
	add.f32 	%f18, %f17, %f16;
	cvt.rmi.f32.f32 	%f19, %f12;
	cvt.rzi.s32.f32 	%r3, %f19;
	cvt.rmi.f32.f32 	%f20, %f18;
	cvt.rzi.s32.f32 	%r4, %f20;
	add.s32 	%r5, %r3, 1;
	add.s32 	%r6, %r4, 1;
	cvt.rn.f32.s32 	%f21, %r5;
	sub.f32 	%f1, %f21, %f12;
	cvt.rn.f32.s32 	%f22, %r6;
	sub.f32 	%f2, %f22, %f18;
	cvt.rn.f32.s32 	%f23, %r3;
	sub.f32 	%f3, %f12, %f23;
	cvt.rn.f32.s32 	%f24, %r4;
	sub.f32 	%f4, %f18, %f24;
	mad.lo.s32 	%r15, %r7, %r1, %r2;
	mul.wide.s32 	%rd10, %r15, 4;
	add.s64 	%rd2, %rd7, %rd10;
	setp.lt.s32 	%p4, %r4, 0;
	setp.ge.s32 	%p5, %r4, %r8;
	or.pred  	%p6, %p4, %p5;
	@%p6 bra 	$L__BB1_6;
	setp.lt.s32 	%p7, %r3, 0;
	setp.ge.s32 	%p8, %r3, %r7;
	or.pred  	%p9, %p7, %p8;
	@%p9 bra 	$L__BB1_4;
	mad.lo.s32 	%r16, %r4, %r7, %r3;
	mul.wide.s32 	%rd11, %r16, 4;
	add.s64 	%rd12, %rd1, %rd11;
	ld.global.f32 	%f25, [%rd2];
	mul.f32 	%f26, %f1, %f2;
	mul.f32 	%f27, %f26, %f25;
	atom.global.add.f32 	%f28, [%rd12], %f27;
$L__BB1_4:
	setp.lt.s32 	%p10, %r3, -1;
	setp.ge.s32 	%p11, %r5, %r7;
	or.pred  	%p12, %p10, %p11;
	@%p12 bra 	$L__BB1_6;
	mul.lo.s32 	%r17, %r4, %r7;
	cvt.s64.s32 	%rd13, %r17;
	cvt.s64.s32 	%rd14, %r3;
	add.s64 	%rd15, %rd13, %rd14;
	shl.b64 	%rd16, %rd15, 2;
	add.s64 	%rd17, %rd1, %rd16;
	ld.global.f32 	%f29, [%rd2];
	mul.f32 	%f30, %f3, %f2;
	mul.f32 	%f31, %f30, %f29;
	atom.global.add.f32 	%f32, [%rd17+4], %f31;
$L__BB1_6:
	setp.lt.s32 	%p13, %r4, -1;
	setp.ge.s32 	%p14, %r6, %r8;
	or.pred  	%p15, %p13, %p14;
	@%p15 bra 	$L__BB1_11;
	setp.lt.s32 	%p16, %r3, 0;
	setp.ge.s32 	%p17, %r3, %r7;
	or.pred  	%p18, %p16, %p17;
	@%p18 bra 	$L__BB1_9;
	mad.lo.s32 	%r18, %r6, %r7, %r3;
	mul.wide.s32 	%rd18, %r18, 4;
	add.s64 	%rd19, %rd1, %rd18;
	ld.global.f32 	%f33, [%rd2];
	mul.f32 	%f34, %f1, %f4;
	mul.f32 	%f35, %f34, %f33;
	atom.global.add.f32 	%f36, [%rd19], %f35;
$L__BB1_9:
	setp.lt.s32 	%p19, %r3, -1;
	setp.ge.s32 	%p20, %r5, %r7;
	or.pred  	%p21, %p19, %p20;
	@%p21 bra 	$L__BB1_11;
	mul.lo.s32 	%r19, %r6, %r7;
	cvt.s64.s32 	%rd20, %r19;
	cvt.s64.s32 	%rd21, %r3;
	add.s64 	%rd22, %rd20, %rd21;
	shl.b64 	%rd23, %rd22, 2;
	add.s64 	%rd24, %rd1, %rd23;
	ld.global.f32 	%f37, [%rd2];
	mul.f32 	%f38, %f3, %f4;
	mul.f32 	%f39, %f38, %f37;
	atom.global.add.f32 	%f40, [%rd24+4], %f39;
$L__BB1_11:
	ret;

}
	// .globl	_Z32affineLinearBackwardWarp3DKernelPKfS0_S0_Pfiii
.visible .entry _Z32affineLinearBackwardWarp3DKernelPKfS0_S0_Pfiii(
	.param .u64 .ptr .align 1 _Z32affineLinearBackwardWarp3DKernelPKfS0_S0_Pfiii_param_0,
	.param .u64 .ptr .align 1 _Z32affineLinearBackwardWarp3DKernelPKfS0_S0_Pfiii_param_1,
	.param .u64 .ptr .align 1 _Z32affineLinearBackwardWarp3DKernelPKfS0_S0_Pfiii_param_2,
	.param .u64 .ptr .align 1 _Z32affineLinearBackwardWarp3DKernelPKfS0_S0_Pfiii_param_3,
	.param .u32 _Z32affineLinearBackwardWarp3DKernelPKfS0_S0_Pfiii_param_4,
	.param .u32 _Z32affineLinearBackwardWarp3DKernelPKfS0_S0_Pfiii_param_5,
	.param .u32 _Z32affineLinearBackwardWarp3DKernelPKfS0_S0_Pfiii_param_6
)
{
	.reg .pred 	%p<68>;
	.reg .b32 	%r<34>;
	.reg .b32 	%f<79>;
	.reg .b64 	%rd<20>;

	ld.param.u64 	%rd10, [_Z32affineLinearBackwardWarp3DKernelPKfS0_S0_Pfiii_param_0];
	ld.param.u64 	%rd8, [_Z32affineLinearBackwardWarp3DKernelPKfS0_S0_Pfiii_param_2];
	ld.param.u64 	%rd9, [_Z32affineLinearBackwardWarp3DKernelPKfS0_S0_Pfiii_param_3];
	ld.param.u32 	%r12, [_Z32affineLinearBackwardWarp3DKernelPKfS0_S0_Pfiii_param_4];
	ld.param.u32 	%r13, [_Z32affineLinearBackwardWarp3DKernelPKfS0_S0_Pfiii_param_5];
	ld.param.u32 	%r14, [_Z32affineLinearBackwardWarp3DKernelPKfS0_S0_Pfiii_param_6];
	cvta.to.global.u64 	%rd1, %rd10;
	mov.u32 	%r15, %ctaid.z;
	mov.u32 	%r16, %ntid.z;
	mov.u32 	%r17, %tid.z;
	mad.lo.s32 	%r1, %r15, %r16, %r17;
	mov.u32 	%r18, %ctaid.y;
	mov.u32 	%r19, %ntid.y;
	mov.u32 	%r20, %tid.y;
	mad.lo.s32 	%r2, %r18, %r19, %r20;
	mov.u32 	%r21, %ctaid.x;
	mov.u32 	%r22, %ntid.x;
	mov.u32 	%r23, %tid.x;
	mad.lo.s32 	%r3, %r21, %r22, %r23;
	setp.ge.s32 	%p3, %r2, %r13;
	setp.ge.s32 	%p4, %r3, %r12;
	or.pred  	%p5, %p4, %p3;
	setp.ge.s32 	%p6, %r1, %r14;
	or.pred  	%p7, %p5, %p6;
	@%p7 bra 	$L__BB2_33;
	ld.param.u64 	%rd19, [_Z32affineLinearBackwardWarp3DKernelPKfS0_S0_Pfiii_param_1];
	cvta.to.global.u64 	%rd11, %rd9;
	cvta.to.global.u64 	%rd12, %rd19;
	cvta.to.global.u64 	%rd13, %rd8;
	ld.global.f32 	%f9, [%rd12];
	cvt.rn.f32.s32 	%f10, %r3;
	ld.global.f32 	%f11, [%rd12+4];
	cvt.rn.f32.u32 	%f12, %r2;
	mul.f32 	%f13, %f11, %f12;
	fma.rn.f32 	%f14, %f9, %f10, %f13;
	ld.global.f32 	%f15, [%rd12+8];
	cvt.rn.f32.u32 	%f16, %r1;
	fma.rn.f32 	%f17, %f15, %f16, %f14;
	ld.global.f32 	%f18, [%rd13];
	add.f32 	%f19, %f18, %f17;
	ld.global.f32 	%f20, [%rd12+12];
	ld.global.f32 	%f21, [%rd12+16];
	mul.f32 	%f22, %f21, %f12;
	fma.rn.f32 	%f23, %f20, %f10, %f22;
	ld.global.f32 	%f24, [%rd12+20];
	fma.rn.f32 	%f25, %f24, %f16, %f23;
	ld.global.f32 	%f26, [%rd13+4];
	add.f32 	%f27, %f26, %f25;
	ld.global.f32 	%f28, [%rd12+24];
	ld.global.f32 	%f29, [%rd12+28];
	mul.f32 	%f30, %f29, %f12;
	fma.rn.f32 	%f31, %f28, %f10, %f30;
	ld.global.f32 	%f32, [%rd12+32];
	fma.rn.f32 	%f33, %f32, %f16, %f31;
	ld.global.f32 	%f34, [%rd13+8];
	add.f32 	%f35, %f34, %f33;
	cvt.rmi.f32.f32 	%f36, %f19;
	cvt.rzi.s32.f32 	%r4, %f36;
	cvt.rmi.f32.f32 	%f37, %f27;
	cvt.rzi.s32.f32 	%r5, %f37;
	cvt.rmi.f32.f32 	%f38, %f35;
	cvt.rzi.s32.f32 	%r6, %f38;
	add.s32 	%r7, %r4, 1;
	add.s32 	%r8, %r5, 1;
	add.s32 	%r9, %r6, 1;
	cvt.rn.f32.s32 	%f39, %r7;
	sub.f32 	%f40, %f39, %f19;
	cvt.rn.f32.s32 	%f41, %r8;
	sub.f32 	%f42, %f41, %f27;
	mul.f32 	%f1, %f40, %f42;
	cvt.rn.f32.s32 	%f43, %r9;
	sub.f32 	%f2, %f43, %f35;
	mul.f32 	%f3, %f1, %f2;
	cvt.rn.f32.s32 	%f44, %r4;
	sub.f32 	%f45, %f19, %f44;
	mul.f32 	%f4, %f45, %f42;
	mul.f32 	%f5, %f4, %f2;
	cvt.rn.f32.s32 	%f46, %r5;
	sub.f32 	%f47, %f27, %f46;
	mul.f32 	%f6, %f40, %f47;
	mul.f32 	%f7, %f45, %f47;
	cvt.rn.f32.s32 	%f48, %r6;
	sub.f32 	%f8, %f35, %f48;
	mad.lo.s32 	%r24, %r13, %r1, %r2;
	mad.lo.s32 	%r25, %r24, %r12, %r3;
	mul.wide.s32 	%rd14, %r25, 4;
	add.s64 	%rd2, %rd11, %rd14;
	setp.gt.s32 	%p8, %r4, -1;
	setp.lt.s32 	%p9, %r4, %r12;
	and.pred  	%p1, %p8, %p9;
	mul.lo.s32 	%r10, %r6, %r13;
	add.s32 	%r26, %r10, %r5;
	mad.lo.s32 	%r27, %r26, %r12, %r4;
	mul.wide.s32 	%rd15, %r27, 4;
	add.s64 	%rd3, %rd1, %rd15;
	not.pred 	%p10, %p1;
	@%p10 bra 	$L__BB2_5;
	setp.lt.s32 	%p11, %r5, 0;
	setp.ge.s32 	%p12, %r5, %r13;
	or.pred  	%p13, %p11, %p12;
	@%p13 bra 	$L__BB2_5;
	setp.lt.s32 	%p14, %r6, 0;
	setp.ge.s32 	%p15, %r6, %r14;
	or.pred  	%p16, %p14, %p15;
	@%p16 bra 	$L__BB2_5;
	ld.global.f32 	%f49, [%rd3];
	ld.global.f32 	%f50, [%rd2];
	fma.rn.f32 	%f51, %f3, %f49, %f50;
	st.global.f32 	[%rd2], %f51;
$L__BB2_5:
	setp.gt.s32 	%p17, %r4, -2;
	setp.lt.s32 	%p18, %r7, %r12;
	and.pred  	%p2, %p17, %p18;
	not.pred 	%p19, %p2;
	@%p19 bra 	$L__BB2_9;
	setp.lt.s32 	%p20, %r5, 0;
	setp.ge.s32 	%p21, %r5, %r13;
	or.pred  	%p22, %p20, %p21;
	@%p22 bra 	$L__BB2_9;
	setp.lt.s32 	%p23, %r6, 0;
	setp.ge.s32 	%p24, %r6, %r14;
	or.pred  	%p25, %p23, %p24;
	@%p25 bra 	$L__BB2_9;
	ld.global.f32 	%f52, [%rd3+4];
	ld.global.f32 	%f53, [%rd2];
	fma.rn.f32 	%f54, %f5, %f52, %f53;
	st.global.f32 	[%rd2], %f54;
$L__BB2_9:
	add.s32 	%r28, %r10, %r8;
	mad.lo.s32 	%r29, %r28, %r12, %r4;
	mul.wide.s32 	%rd16, %r29, 4;
	add.s64 	%rd4, %rd1, %rd16;
	@%p10 bra 	$L__BB2_13;
	setp.lt.s32 	%p27, %r5, -1;
	setp.ge.s32 	%p28, %r8, %r13;
	or.pred  	%p29, %p27, %p28;
	@%p29 bra 	$L__BB2_13;
	setp.lt.s32 	%p30, %r6, 0;
	setp.ge.s32 	%p31, %r6, %r14;
	or.pred  	%p32, %p30, %p31;
	@%p32 bra 	$L__BB2_13;
	ld.global.f32 	%f55, [%rd4];
	mul.f32 	%f56, %f6, %f2;
	ld.global.f32 	%f57, [%rd2];
	fma.rn.f32 	%f58, %f56, %f55, %f57;
	st.global.f32 	[%rd2], %f58;
$L__BB2_13:
	@%p19 bra 	$L__BB2_17;
	setp.lt.s32 	%p34, %r5, -1;
	setp.ge.s32 	%p35, %r8, %r13;
	or.pred  	%p36, %p34, %p35;
	@%p36 bra 	$L__BB2_17;
	setp.lt.s32 	%p37, %r6, 0;
	setp.ge.s32 	%p38, %r6, %r14;
	or.pred  	%p39, %p37, %p38;
	@%p39 bra 	$L__BB2_17;
	ld.global.f32 	%f59, [%rd4+4];
	mul.f32 	%f60, %f7, %f2;
	ld.global.f32 	%f61, [%rd2];
	fma.rn.f32 	%f62, %f60, %f59, %f61;
	st.global.f32 	[%rd2], %f62;
$L__BB2_17:
	mul.lo.s32 	%r11, %r9, %r13;
	add.s32 	%r30, %r11, %r5;
	mad.lo.s32 	%r31, %r30, %r12, %r4;
	mul.wide.s32 	%rd17, %r31, 4;
	add.s64 	%rd5, %rd1, %rd17;
	@%p10 bra 	$L__BB2_21;
	setp.lt.s32 	%p41, %r5, 0;
	setp.ge.s32 	%p42, %r5, %r13;
	or.pred  	%p43, %p41, %p42;
	@%p43 bra 	$L__BB2_21;
	setp.lt.s32 	%p44, %r6, -1;
	setp.ge.s32 	%p45, %r9, %r14;
	or.pred  	%p46, %p44, %p45;
	@%p46 bra 	$L__BB2_21;
	ld.global.f32 	%f63, [%rd5];
	mul.f32 	%f64, %f1, %f8;
	ld.global.f32 	%f65, [%rd2];
	fma.rn.f32 	%f66, %f64, %f63, %f65;
	st.global.f32 	[%rd2], %f66;
$L__BB2_21:
	@%p19 bra 	$L__BB2_25;
	setp.lt.s32 	%p48, %r5, 0;
	setp.ge.s32 	%p49, %r5, %r13;
	or.pred  	%p50, %p48, %p49;
	@%p50 bra 	$L__BB2_25;
	setp.lt.s32 	%p51, %r6, -1;
	setp.ge.s32 	%p52, %r9, %r14;
	or.pred  	%p53, %p51, %p52;
	@%p53 bra 	$L__BB2_25;
	ld.global.f32 	%f67, [%rd5+4];
	mul.f32 	%f68, %f4, %f8;
	ld.global.f32 	%f69, [%rd2];
	fma.rn.f32 	%f70, %f68, %f67, %f69;
	st.global.f32 	[%rd2], %f70;
$L__BB2_25:
	add.s32 	%r32, %r11, %r8;
	mad.lo.s32 	%r33, %r32, %r12, %r4;
	mul.wide.s32 	%rd18, %r33, 4;
	add.s64 	%rd6, %rd1, %rd18;
	@%p10 bra 	$L__BB2_29;
	setp.lt.s32 	%p55, %r5, -1;
	setp.ge.s32 	%p56, %r8, %r13;
	or.pred  	%p57, %p55, %p56;
	@%p57 bra 	$L__BB2_29;
	setp.lt.s32 	%p58, %r6, -1;
	setp.ge.s32 	%p59, %r9, %r14;
	or.pred  	%p60, %p58, %p59;
	@%p60 bra 	$L__BB2_29;
	ld.global.f32 	%f71, [%rd6];
	mul.f32 	%f72, %f6, %f8;
	ld.global.f32 	%f73, [%rd2];
	fma.rn.f32 	%f74, %f72, %f71, %f73;
	st.global.f32 	[%rd2], %f74;
$L__BB2_29:
	@%p19 bra 	$L__BB2_33;
	setp.lt.s32 	%p62, %r5, -1;
	setp.ge.s32 	%p63, %r8, %r13;
	or.pred  	%p64, %p62, %p63;
	@%p64 bra 	$L__BB2_33;
	setp.lt.s32 	%p65, %r6, -1;
	setp.ge.s32 	%p66, %r9, %r14;
	or.pred  	%p67, %p65, %p66;
	@%p67 bra 	$L__BB2_33;
	ld.global.f32 	%f75, [%rd6+4];
	mul.f32 	%f76, %f7, %f8;
	ld.global.f32 	%f77, [%rd2];
	fma.rn.f32 	%f78, %f76, %f75, %f77;
	st.global.f32 	[%rd2], %f78;
$L__BB2_33:
	ret;

}
	// .globl	_Z39adjointAffineLinearBackwardWarp3DKernelPKfS0_S0_Pfiii
.visible .entry _Z39adjointAffineLinearBackwardWarp3DKernelPKfS0_S0_Pfiii(
	.param .u64 .ptr .align 1 _Z39adjointAffineLinearBackwardWarp3DKernelPKfS0_S0_Pfiii_param_0,
	.param .u64 .ptr .align 1 _Z39adjointAffineLinearBackwardWarp3DKernelPKfS0_S0_Pfiii_param_1,
	.param .u64 .ptr .align 1 _Z39adjointAffineLinearBackwardWarp3DKernelPKfS0_S0_Pfiii_param_2,
	.param .u64 .ptr .align 1 _Z39adjointAffineLinearBackwardWarp3DKernelPKfS0_S0_Pfiii_param_3,
	.param .u32 _Z39adjointAffineLinearBackwardWarp3DKernelPKfS0_S0_Pfiii_param_4,
	.param .u32 _Z39adjointAffineLinearBackwardWarp3DKernelPKfS0_S0_Pfiii_param_5,
	.param .u32 _Z39adjointAffineLinearBackwardWarp3DKernelPKfS0_S0_Pfiii_param_6
)
{
	.reg .pred 	%p<68>;
	.reg .b32 	%r<34>;
	.reg .b32 	%f<79>;
	.reg .b64 	%rd<20>;

	ld.param.u64 	%rd8, [_Z39adjointAffineLinearBackwardWarp3DKernelPKfS0_S0_Pfiii_param_1];
	ld.param.u64 	%rd9, [_Z39adjointAffineLinearBackwardWarp3DKernelPKfS0_S0_Pfiii_param_2];
	ld.param.u64 	%rd10, [_Z39adjointAffineLinearBackwardWarp3DKernelPKfS0_S0_Pfiii_param_3];
	ld.param.u32 	%r12, [_Z39adjointAffineLinearBackwardWarp3DKernelPKfS0_S0_Pfiii_param_4];
	ld.param.u32 	%r13, [_Z39adjointAffineLinearBackwardWarp3DKernelPKfS0_S0_Pfiii_param_5];
	ld.param.u32 	%r14, [_Z39adjointAffineLinearBackwardWarp3DKernelPKfS0_S0_Pfiii_param_6];
	cvta.to.global.u64 	%rd1, %rd10;
	mov.u32 	%r15, %ctaid.z;
	mov.u32 	%r16, %ntid.z;
	mov.u32 	%r17, %tid.z;
	mad.lo.s32 	%r1, %r15, %r16, %r17;
	mov.u32 	%r18, %ctaid.y;
	mov.u32 	%r19, %ntid.y;
	mov.u32 	%r20, %tid.y;
	mad.lo.s32 	%r2, %r18, %r19, %r20;
	mov.u32 	%r21, %ctaid.x;
	mov.u32 	%r22, %ntid.x;
	mov.u32 	%r23, %tid.x;
	mad.lo.s32 	%r3, %r21, %r22, %r23;
	setp.ge.s32 	%p3, %r2, %r13;
	setp.ge.s32 	%p4, %r3, %r12;
	or.pred  	%p5, %p4, %p3;
	setp.ge.s32 	%p6, %r1, %r14;
	or.pred  	%p7, %p5, %p6;
	@%p7 bra 	$L__BB3_33;
	ld.param.u64 	%rd19, [_Z39adjointAffineLinearBackwardWarp3DKernelPKfS0_S0_Pfiii_param_0];
	cvta.to.global.u64 	%rd11, %rd19;
	cvta.to.global.u64 	%rd12, %rd8;
	cvta.to.global.u64 	%rd13, %rd9;
	ld.global.f32 	%f9, [%rd12];
	cvt.rn.f32.s32 	%f10, %r3;
	ld.global.f32 	%f11, [%rd12+4];
	cvt.rn.f32.u32 	%f12, %r2;
	mul.f32 	%f13, %f11, %f12;
	fma.rn.f32 	%f14, %f9, %f10, %f13;
	ld.global.f32 	%f15, [%rd12+8];
	cvt.rn.f32.u32 	%f16, %r1;
	fma.rn.f32 	%f17, %f15, %f16, %f14;
	ld.global.f32 	%f18, [%rd13];
	add.f32 	%f19, %f18, %f17;
	ld.global.f32 	%f20, [%rd12+12];
	ld.global.f32 	%f21, [%rd12+16];
	mul.f32 	%f22, %f21, %f12;
	fma.rn.f32 	%f23, %f20, %f10, %f22;
	ld.global.f32 	%f24, [%rd12+20];
	fma.rn.f32 	%f25, %f24, %f16, %f23;
	ld.global.f32 	%f26, [%rd13+4];
	add.f32 	%f27, %f26, %f25;
	ld.global.f32 	%f28, [%rd12+24];
	ld.global.f32 	%f29, [%rd12+28];
	mul.f32 	%f30, %f29, %f12;
	fma.rn.f32 	%f31, %f28, %f10, %f30;
	ld.global.f32 	%f32, [%rd12+32];
	fma.rn.f32 	%f33, %f32, %f16, %f31;
	ld.global.f32 	%f34, [%rd13+8];
	add.f32 	%f35, %f34, %f33;
	cvt.rmi.f32.f32 	%f36, %f19;
	cvt.rzi.s32.f32 	%r4, %f36;
	cvt.rmi.f32.f32 	%f37, %f27;
	cvt.rzi.s32.f32 	%r5, %f37;
	cvt.rmi.f32.f32 	%f38, %f35;
	cvt.rzi.s32.f32 	%r6, %f38;
	add.s32 	%r7, %r4, 1;
	add.s32 	%r8, %r5, 1;
	add.s32 	%r9, %r6, 1;
	cvt.rn.f32.s32 	%f39, %r7;
	sub.f32 	%f40, %f39, %f19;
	cvt.rn.f32.s32 	%f41, %r8;
	sub.f32 	%f42, %f41, %f27;
	mul.f32 	%f1, %f40, %f42;
	cvt.rn.f32.s32 	%f43, %r9;
	sub.f32 	%f2, %f43, %f35;
	mul.f32 	%f3, %f1, %f2;
	cvt.rn.f32.s32 	%f44, %r4;
	sub.f32 	%f45, %f19, %f44;
	mul.f32 	%f4, %f45, %f42;
	mul.f32 	%f5, %f4, %f2;
	cvt.rn.f32.s32 	%f46, %r5;
	sub.f32 	%f47, %f27, %f46;
	mul.f32 	%f6, %f40, %f47;
	mul.f32 	%f7, %f45, %f47;
	cvt.rn.f32.s32 	%f48, %r6;
	sub.f32 	%f8, %f35, %f48;
	mad.lo.s32 	%r24, %r13, %r1, %r2;
	mad.lo.s32 	%r25, %r24, %r12, %r3;
	mul.wide.s32 	%rd14, %r25, 4;
	add.s64 	%rd2, %rd11, %rd14;
	setp.gt.s32 	%p8, %r4, -1;
	setp.lt.s32 	%p9, %r4, %r12;
	and.pred  	%p1, %p8, %p9;
	mul.lo.s32 	%r10, %r6, %r13;
	add.s32 	%r26, %r10, %r5;
	mad.lo.s32 	%r27, %r26, %r12, %r4;
	mul.wide.s32 	%rd15, %r27, 4;
	add.s64 	%rd3, %rd1, %rd15;
	not.pred 	%p10, %p1;
	@%p10 bra 	$L__BB3_5;
	setp.lt.s32 	%p11, %r5, 0;
	setp.ge.s32 	%p12, %r5, %r13;
	or.pred  	%p13, %p11, %p12;
	@%p13 bra 	$L__BB3_5;
	setp.lt.s32 	%p14, %r6, 0;
	setp.ge.s32 	%p15, %r6, %r14;
	or.pred  	%p16, %p14, %p15;
	@%p16 bra 	$L__BB3_5;
	ld.global.f32 	%f49, [%rd2];
	mul.f32 	%f50, %f3, %f49;
	atom.global.add.f32 	%f51, [%rd3], %f50;
$L__BB3_5:
	setp.gt.s32 	%p17, %r4, -2;
	setp.lt.s32 	%p18, %r7, %r12;
	and.pred  	%p2, %p17, %p18;
	not.pred 	%p19, %p2;
	@%p19 bra 	$L__BB3_9;
	setp.lt.s32 	%p20, %r5, 0;
	setp.ge.s32 	%p21, %r5, %r13;
	or.pred  	%p22, %p20, %p21;
	@%p22 bra 	$L__BB3_9;
	setp.lt.s32 	%p23, %r6, 0;
	setp.ge.s32 	%p24, %r6, %r14;
	or.pred  	%p25, %p23, %p24;
	@%p25 bra 	$L__BB3_9;
	ld.global.f32 	%f52, [%rd2];
	mul.f32 	%f53, %f5, %f52;
	atom.global.add.f32 	%f54, [%rd3+4], %f53;
$L__BB3_9:
	add.s32 	%r28, %r10, %r8;
	mad.lo.s32 	%r29, %r28, %r12, %r4;
	mul.wide.s32 	%rd16, %r29, 4;
	add.s64 	%rd4, %rd1, %rd16;
	@%p10 bra 	$L__BB3_13;
	setp.lt.s32 	%p27, %r5, -1;
	setp.ge.s32 	%p28, %r8, %r13;
	or.pred  	%p29, %p27, %p28;
	@%p29 bra 	$L__BB3_13;
	setp.lt.s32 	%p30, %r6, 0;
	setp.ge.s32 	%p31, %r6, %r14;
	or.pred  	%p32, %p30, %p31;
	@%p32 bra 	$L__BB3_13;
	ld.global.f32 	%f55, [%rd2];
	mul.f32 	%f56, %f6, %f2;
	mul.f32 	%f57, %f56, %f55;
	atom.global.add.f32 	%f58, [%rd4], %f57;
$L__BB3_13:
	@%p19 bra 	$L__BB3_17;
	setp.lt.s32 	%p34, %r5, -1;
	setp.ge.s32 	%p35, %r8, %r13;
	or.pred  	%p36, %p34, %p35;
	@%p36 bra 	$L__BB3_17;
	setp.lt.s32 	%p37, %r6, 0;
	setp.ge.s32 	%p38, %r6, %r14;
	or.pred  	%p39, %p37, %p38;
	@%p39 bra 	$L__BB3_17;
	ld.global.f32 	%f59, [%rd2];
	mul.f32 	%f60, %f7, %f2;
	mul.f32 	%f61, %f60, %f59;
	atom.global.add.f32 	%f62, [%rd4+4], %f61;
$L__BB3_17:
	mul.lo.s32 	%r11, %r9, %r13;
	add.s32 	%r30, %r11, %r5;
	mad.lo.s32 	%r31, %r30, %r12, %r4;
	mul.wide.s32 	%rd17, %r31, 4;
	add.s64 	%rd5, %rd1, %rd17;
	@%p10 bra 	$L__BB3_21;
	setp.lt.s32 	%p41, %r5, 0;
	setp.ge.s32 	%p42, %r5, %r13;
	or.pred  	%p43, %p41, %p42;
	@%p43 bra 	$L__BB3_21;
	setp.lt.s32 	%p44, %r6, -1;
	setp.ge.s32 	%p45, %r9, %r14;
	or.pred  	%p46, %p44, %p45;
	@%p46 bra 	$L__BB3_21;
	ld.global.f32 	%f63, [%rd2];
	mul.f32 	%f64, %f1, %f8;
	mul.f32 	%f65, %f64, %f63;
	atom.global.add.f32 	%f66, [%rd5], %f65;
$L__BB3_21:
	@%p19 bra 	$L__BB3_25;
	setp.lt.s32 	%p48, %r5, 0;
	setp.ge.s32 	%p49, %r5, %r13;
	or.pred  	%p50, %p48, %p49;
	@%p50 bra 	$L__BB3_25;
	setp.lt.s32 	%p51, %r6, -1;
	setp.ge.s32 	%p52, %r9, %r14;
	or.pred  	%p53, %p51, %p52;
	@%p53 bra 	$L__BB3_25;
	ld.global.f32 	%f67, [%rd2];
	mul.f32 	%f68, %f4, %f8;
	mul.f32 	%f69, %f68, %f67;
	atom.global.add.f32 	%f70, [%rd5+4], %f69;
$L__BB3_25:
	add.s32 	%r32, %r11, %r8;
	mad.lo.s32 	%r33, %r32, %r12, %r4;
	mul.wide.s32 	%rd18, %r33, 4;
	add.s64 	%rd6, %rd1, %rd18;
	@%p10 bra 	$L__BB3_29;
	setp.lt.s32 	%p55, %r5, -1;
	setp.ge.s32 	%p56, %r8, %r13;
	or.pred  	%p57, %p55, %p56;
	@%p57 bra 	$L__BB3_29;
	setp.lt.s32 	%p58, %r6, -1;
	setp.ge.s32 	%p59, %r9, %r14;
	or.pred  	%p60, %p58, %p59;
	@%p60 bra 	$L__BB3_29;
	ld.global.f32 	%f71, [%rd2];
	mul.f32 	%f72, %f6, %f8;
	mul.f32 	%f73, %f72, %f71;
	atom.global.add.f32 	%f74, [%rd6], %f73;
$L__BB3_29:
	@%p19 bra 	$L__BB3_33;
	setp.lt.s32 	%p62, %r5, -1;
	setp.ge.s32 	%p63, %r8, %r13;
	or.pred  	%p64, %p62, %p63;
	@%p64 bra 	$L__BB3_33;
	setp.lt.s32 	%p65, %r6, -1;
	setp.ge.s32 	%p66, %r9, %r14;
	or.pred  	%p67, %p65, %p66;
	@%p67 bra 	$L__BB3_33;
	ld.global.f32 	%f75, [%rd2];
	mul.f32 	%f76, %f7, %f8;
	mul.f32 	%f77, %f76, %f75;
	atom.global.add.f32 	%f78, [%rd6+4], %f77;
$L__BB3_33:
	ret;

}
	// .globl	_Z31affineCubicBackwardWarp2DKernelPKfS0_S0_PfiiS0_
.visible .entry _Z31affineCubicBackwardWarp2DKernelPKfS0_S0_PfiiS0_(
	.param .u64 .ptr .align 1 _Z31affineCubicBackwardWarp2DKernelPKfS0_S0_PfiiS0__param_0,
	.param .u64 .ptr .align 1 _Z31affineCubicBackwardWarp2DKernelPKfS0_S0_PfiiS0__param_1,
	.param .u64 .ptr .align 1 _Z31affineCubicBackwardWarp2DKernelPKfS0_S0_PfiiS0__param_2,
	.param .u64 .ptr .align 1 _Z31affineCubicBackwardWarp2DKernelPKfS0_S0_PfiiS0__param_3,
	.param .u32 _Z31affineCubicBackwardWarp2DKernelPKfS0_S0_PfiiS0__param_4,
	.param .u32 _Z31affineCubicBackwardWarp2DKernelPKfS0_S0_PfiiS0__param_5,
	.param .u64 .ptr .align 1 _Z31affineCubicBackwardWarp2DKernelPKfS0_S0_PfiiS0__param_6
)
{
	.reg .pred 	%p<14>;
	.reg .b32 	%r<39>;
	.reg .b32 	%f<69>;
	.reg .b64 	%rd<19>;

	ld.param.u64 	%rd4, [_Z31affineCubicBackwardWarp2DKernelPKfS0_S0_PfiiS0__param_0];
	ld.param.u64 	%rd5, [_Z31affineCubicBackwardWarp2DKernelPKfS0_S0_PfiiS0__param_1];
	ld.param.u64 	%rd7, [_Z31affineCubicBackwardWarp2DKernelPKfS0_S0_PfiiS0__param_3];
	ld.param.u32 	%r19, [_Z31affineCubicBackwardWarp2DKernelPKfS0_S0_PfiiS0__param_4];
	ld.param.u32 	%r20, [_Z31affineCubicBackwardWarp2DKernelPKfS0_S0_PfiiS0__param_5];
	mov.u32 	%r21, %ctaid.y;
	mov.u32 	%r22, %ntid.y;
	mov.u32 	%r23, %tid.y;
	mad.lo.s32 	%r1, %r21, %r22, %r23;
	mov.u32 	%r24, %ctaid.x;
	mov.u32 	%r25, %ntid.x;
	mov.u32 	%r26, %tid.x;
	mad.lo.s32 	%r2, %r24, %r25, %r26;
	setp.ge.s32 	%p2, %r1, %r20;
	setp.ge.s32 	%p3, %r2, %r19;
	or.pred  	%p4, %p3, %p2;
	@%p4 bra 	$L__BB4_7;
	ld.param.u64 	%rd18, [_Z31affineCubicBackwardWarp2DKernelPKfS0_S0_PfiiS0__param_6];
	ld.param.u64 	%rd17, [_Z31affineCubicBackwardWarp2DKernelPKfS0_S0_PfiiS0__param_2];
	cvta.to.global.u64 	%rd9, %rd7;
	cvta.to.global.u64 	%rd10, %rd5;
	cvta.to.global.u64 	%rd11, %rd17;
	ld.global.f32 	%f7, [%rd10];
	cvt.rn.f32.s32 	%f8, %r2;
	ld.global.f32 	%f9, [%rd10+4];
	cvt.rn.f32.u32 	%f10, %r1;
	mul.f32 	%f11, %f9, %f10;
	fma.rn.f32 	%f12, %f7, %f8, %f11;
	ld.global.f32 	%f13, [%rd11];
	add.f32 	%f14, %f13, %f12;
	ld.global.f32 	%f15, [%rd10+8];
	ld.global.f32 	%f16, [%rd10+12];
	mul.f32 	%f17, %f16, %f10;
	fma.rn.f32 	%f18, %f15, %f8, %f17;
	ld.global.f32 	%f19, [%rd11+4];
	add.f32 	%f20, %f19, %f18;
	cvt.rmi.f32.f32 	%f21, %f14;
	cvt.rzi.s32.f32 	%r3, %f21;
	cvt.rmi.f32.f32 	%f22, %f20;
	cvt.rzi.s32.f32 	%r4, %f22;
	cvt.rn.f32.s32 	%f23, %r3;
	sub.f32 	%f1, %f14, %f23;
	cvt.rn.f32.s32 	%f24, %r4;
	sub.f32 	%f2, %f20, %f24;
	mul.f32 	%f3, %f1, %f1;
	mul.f32 	%f4, %f1, %f3;
	mul.f32 	%f5, %f2, %f2;
	mul.f32 	%f6, %f2, %f5;
	mad.lo.s32 	%r28, %r19, %r1, %r2;
	mul.wide.s32 	%rd12, %r28, 4;
	add.s64 	%rd1, %rd9, %rd12;
	cvta.to.global.u64 	%rd2, %rd4;
	cvta.to.global.u64 	%rd3, %rd18;
	mov.b32 	%r33, 0;
	mov.u32 	%r34, %r33;
$L__BB4_2:
	add.s32 	%r30, %r33, %r4;
	add.s32 	%r31, %r30, -1;
	setp.gt.s32 	%p5, %r30, 0;
	setp.le.s32 	%p6, %r30, %r20;
	and.pred  	%p1, %p5, %p6;
	mad.lo.s32 	%r32, %r31, %r19, %r3;
	add.s32 	%r37, %r32, -1;
	shl.b32 	%r35, %r34, 4;
	mov.b32 	%r38, 0;
	mov.u32 	%r36, %r3;
$L__BB4_3:
	setp.gt.s32 	%p7, %r36, 0;
	setp.le.s32 	%p8, %r36, %r19;
	and.pred  	%p9, %p7, %p8;
	and.pred  	%p10, %p9, %p1;
	not.pred 	%p11, %p10;
	@%p11 bra 	$L__BB4_5;
	mul.wide.s32 	%rd13, %r35, 4;
	add.s64 	%rd14, %rd3, %rd13;
	ld.global.f32 	%f25, [%rd14];
	add.f32 	%f26, %f25, 0f00000000;
	ld.global.f32 	%f27, [%rd14+4];
	fma.rn.f32 	%f28, %f27, %f2, %f26;
	ld.global.f32 	%f29, [%rd14+8];
	fma.rn.f32 	%f30, %f29, %f5, %f28;
	ld.global.f32 	%f31, [%rd14+12];
	fma.rn.f32 	%f32, %f31, %f6, %f30;
	ld.global.f32 	%f33, [%rd14+16];
	fma.rn.f32 	%f34, %f33, %f1, %f32;
	ld.global.f32 	%f35, [%rd14+20];
	mul.f32 	%f36, %f1, %f2;
	fma.rn.f32 	%f37, %f35, %f36, %f34;
	ld.global.f32 	%f38, [%rd14+24];
	mul.f32 	%f39, %f1, %f5;
	fma.rn.f32 	%f40, %f38, %f39, %f37;
	ld.global.f32 	%f41, [%rd14+28];
	mul.f32 	%f42, %f1, %f6;
	fma.rn.f32 	%f43, %f41, %f42, %f40;
	ld.global.f32 	%f44, [%rd14+32];
	fma.rn.f32 	%f45, %f44, %f3, %f43;
	ld.global.f32 	%f46, [%rd14+36];
	mul.f32 	%f47, %f3, %f2;
	fma.rn.f32 	%f48, %f46, %f47, %f45;
	ld.global.f32 	%f49, [%rd14+40];
	mul.f32 	%f50, %f3, %f5;
	fma.rn.f32 	%f51, %f49, %f50, %f48;
	ld.global.f32 	%f52, [%rd14+44];
	mul.f32 	%f53, %f3, %f6;
	fma.rn.f32 	%f54, %f52, %f53, %f51;
	ld.global.f32 	%f55, [%rd14+48];
	fma.rn.f32 	%f56, %f55, %f4, %f54;
	ld.global.f32 	%f57, [%rd14+52];
	mul.f32 	%f58, %f4, %f2;
	fma.rn.f32 	%f59, %f57, %f58, %f56;
	ld.global.f32 	%f60, [%rd14+56];
	mul.f32 	%f61, %f4, %f5;
	fma.rn.f32 	%f62, %f60, %f61, %f59;
	ld.global.f32 	%f63, [%rd14+60];
	mul.f32 	%f64, %f4, %f6;
	fma.rn.f32 	%f65, %f63, %f64, %f62;
	mul.wide.s32 	%rd15, %r37, 4;
	add.s64 	%rd16, %rd2, %rd15;
	ld.global.f32 	%f66, [%rd16];
	ld.global.f32 	%f67, [%rd1];
	fma.rn.f32 	%f68, %f65, %f66, %f67;
	st.global.f32 	[%rd1], %f68;
$L__BB4_5:
	add.s32 	%r38, %r38, 1;
	add.s32 	%r37, %r37, 1;
	add.s32 	%r36, %r36, 1;
	add.s32 	%r35, %r35, 16;
	setp.ne.s32 	%p12, %r38, 4;
	@%p12 bra 	$L__BB4_3;
	add.s32 	%r33, %r33, 1;
	setp.ne.s32 	%p13, %r33, 4;
	add.s32 	%r34, %r34, 4;
	@%p13 bra 	$L__BB4_2;
$L__BB4_7:
	ret;

}
	// .globl	_Z38adjointAffineCubicBackwardWarp2DKernelPKfS0_S0_Pfii
.visible .entry _Z38adjointAffineCubicBackwardWarp2DKernelPKfS0_S0_Pfii(
	.param .u64 .ptr .align 1 _Z38adjointAffineCubicBackwardWarp2DKernelPKfS0_S0_Pfii_param_0,
	.param .u64 .ptr .align 1 _Z38adjointAffineCubicBackwardWarp2DKernelPKfS0_S0_Pfii_param_1,
	.param .u64 .ptr .align 1 _Z38adjointAffineCubicBackwardWarp2DKernelPKfS0_S0_Pfii_param_2,
	.param .u64 .ptr .align 1 _Z38adjointAffineCubicBackwardWarp2DKernelPKfS0_S0_Pfii_param_3,
	.param .u32 _Z38adjointAffineCubicBackwardWarp2DKernelPKfS0_S0_Pfii_param_4,
	.param .u32 _Z38adjointAffineCubicBackwardWarp2DKernelPKfS0_S0_Pfii_param_5
)
{
	.reg .pred 	%p<64>;
	.reg .b32 	%r<35>;
	.reg .b32 	%f<246>;
	.reg .b64 	%rd<43>;

	ld.param.u32 	%r11, [_Z38adjointAffineCubicBackwardWarp2DKernelPKfS0_S0_Pfii_param_4];
	ld.param.u32 	%r12, [_Z38adjointAffineCubicBackwardWarp2DKernelPKfS0_S0_Pfii_param_5];
	mov.u32 	%r13, %ctaid.y;
	mov.u32 	%r14, %ntid.y;
	mov.u32 	%r15, %tid.y;
	mad.lo.s32 	%r16, %r13, %r14, %r15;
	mov.u32 	%r17, %ctaid.x;
	mov.u32 	%r18, %ntid.x;
	mov.u32 	%r19, %tid.x;
	mad.lo.s32 	%r20, %r17, %r18, %r19;
	setp.ge.s32 	%p1, %r16, %r12;
	setp.ge.s32 	%p2, %r20, %r11;
	or.pred  	%p3, %p2, %p1;
	@%p3 bra 	$L__BB5_37;
	ld.param.u64 	%rd42, [_Z38adjointAffineCubicBackwardWarp2DKernelPKfS0_S0_Pfii_param_3];
	ld.param.u64 	%rd41, [_Z38adjointAffineCubicBackwardWarp2DKernelPKfS0_S0_Pfii_param_2];
	ld.param.u64 	%rd40, [_Z38adjointAffineCubicBackwardWarp2DKernelPKfS0_S0_Pfii_param_1];
	ld.param.u64 	%rd39, [_Z38adjointAffineCubicBackwardWarp2DKernelPKfS0_S0_Pfii_param_0];
	cvta.to.global.u64 	%rd1, %rd42;
	cvta.to.global.u64 	%rd11, %rd39;
	cvta.to.global.u64 	%rd12, %rd40;
	cvta.to.global.u64 	%rd13, %rd41;
	ld.global.f32 	%f17, [%rd12];
	mov.u32 	%r21, %ctaid.x;
	mov.u32 	%r22, %ntid.x;
	mov.u32 	%r23, %tid.x;
	mad.lo.s32 	%r24, %r21, %r22, %r23;
	cvt.rn.f32.s32 	%f18, %r24;
	ld.global.f32 	%f19, [%rd12+4];
	mov.u32 	%r25, %ctaid.y;
	mov.u32 	%r26, %ntid.y;
	mov.u32 	%r27, %tid.y;
	mad.lo.s32 	%r28, %r25, %r26, %r27;
	cvt.rn.f32.u32 	%f20, %r28;
	mul.f32 	%f21, %f19, %f20;
	fma.rn.f32 	%f22, %f17, %f18, %f21;
	ld.global.f32 	%f23, [%rd13];
	add.f32 	%f24, %f23, %f22;
	ld.global.f32 	%f25, [%rd12+8];
	ld.global.f32 	%f26, [%rd12+12];
	mul.f32 	%f27, %f26, %f20;
	fma.rn.f32 	%f28, %f25, %f18, %f27;
	ld.global.f32 	%f29, [%rd13+4];
	add.f32 	%f30, %f29, %f28;
	cvt.rmi.f32.f32 	%f31, %f24;
	cvt.rzi.s32.f32 	%r1, %f31;
	cvt.rmi.f32.f32 	%f32, %f30;
	cvt.rzi.s32.f32 	%r2, %f32;
	add.s32 	%r3, %r1, 1;
	add.s32 	%r4, %r2, 1;
	add.s32 	%r5, %r1, 2;
	add.s32 	%r6, %r2, 2;
	cvt.rn.f32.s32 	%f33, %r1;
	sub.f32 	%f34, %f24, %f33;
	cvt.rn.f32.s32 	%f35, %r2;
	sub.f32 	%f36, %f30, %f35;
	mul.f32 	%f37, %f34, %f34;
	mul.f32 	%f38, %f34, %f37;
	mul.f32 	%f39, %f36, %f36;
	mul.f32 	%f40, %f36, %f39;
	mul.f32 	%f41, %f38, 0f3E800000;
	mul.f32 	%f42, %f41, %f40;
	mul.f32 	%f43, %f38, 0f3F000000;
	mul.f32 	%f44, %f43, %f39;
	sub.f32 	%f45, %f42, %f44;
	mul.f32 	%f46, %f37, 0f3F000000;
	mul.f32 	%f47, %f46, %f40;
	sub.f32 	%f48, %f45, %f47;
	mul.f32 	%f49, %f41, %f36;
	add.f32 	%f50, %f49, %f48;
	mul.f32 	%f51, %f37, %f39;
	add.f32 	%f52, %f51, %f50;
	mul.f32 	%f53, %f34, 0f3E800000;
	mul.f32 	%f54, %f53, %f40;
	add.f32 	%f55, %f54, %f52;
	mul.f32 	%f56, %f46, %f36;
	sub.f32 	%f57, %f55, %f56;
	mul.f32 	%f58, %f34, 0f3F000000;
	mul.f32 	%f59, %f58, %f39;
	sub.f32 	%f60, %f57, %f59;
	mul.f32 	%f61, %f53, %f36;
	add.f32 	%f1, %f61, %f60;
	mul.f32 	%f62, %f38, 0fBF400000;
	mul.f32 	%f63, %f38, 0f3FC00000;
	mul.f32 	%f64, %f63, %f39;
	fma.rn.f32 	%f65, %f62, %f40, %f64;
	mul.f32 	%f66, %f37, 0f3FA00000;
	mul.f32 	%f67, %f66, %f40;
	add.f32 	%f68, %f67, %f65;
	mul.f32 	%f69, %f38, 0f3F400000;
	mul.f32 	%f70, %f69, %f36;
	sub.f32 	%f71, %f68, %f70;
	mul.f32 	%f72, %f37, 0f40200000;
	mul.f32 	%f73, %f72, %f39;
	sub.f32 	%f74, %f71, %f73;
	mul.f32 	%f75, %f66, %f36;
	add.f32 	%f76, %f75, %f74;
	mul.f32 	%f77, %f40, 0f3F000000;
	sub.f32 	%f78, %f76, %f77;
	add.f32 	%f79, %f39, %f78;
	mul.f32 	%f80, %f36, 0f3F000000;
	sub.f32 	%f2, %f79, %f80;
	mul.f32 	%f81, %f69, %f40;
	sub.f32 	%f82, %f81, %f64;
	mul.f32 	%f83, %f37, %f40;
	sub.f32 	%f84, %f82, %f83;
	add.f32 	%f85, %f70, %f84;
	add.f32 	%f86, %f37, %f37;
	fma.rn.f32 	%f87, %f86, %f39, %f85;
	sub.f32 	%f88, %f87, %f54;
	mul.f32 	%f89, %f37, %f36;
	sub.f32 	%f90, %f88, %f89;
	add.f32 	%f91, %f59, %f90;
	sub.f32 	%f3, %f91, %f61;
	mul.f32 	%f92, %f38, 0fBE800000;
	fma.rn.f32 	%f93, %f92, %f40, %f44;
	mul.f32 	%f94, %f37, 0f3E800000;
	mul.f32 	%f95, %f94, %f40;
	add.f32 	%f96, %f95, %f93;
	sub.f32 	%f97, %f96, %f49;
	mul.f32 	%f98, %f46, %f39;
	sub.f32 	%f99, %f97, %f98;
	mul.f32 	%f100, %f94, %f36;
	add.f32 	%f4, %f100, %f99;
	mul.f32 	%f101, %f38, 0f3FA00000;
	mul.f32 	%f102, %f101, %f39;
	fma.rn.f32 	%f103, %f62, %f40, %f102;
	mul.f32 	%f104, %f37, 0f3FC00000;
	mul.f32 	%f105, %f104, %f40;
	add.f32 	%f106, %f105, %f103;
	sub.f32 	%f107, %f106, %f73;
	mul.f32 	%f108, %f34, 0f3F400000;
	mul.f32 	%f109, %f108, %f40;
	sub.f32 	%f110, %f107, %f109;
	sub.f32 	%f111, %f110, %f43;
	mul.f32 	%f112, %f34, 0f3FA00000;
	mul.f32 	%f113, %f112, %f39;
	add.f32 	%f114, %f113, %f111;
	add.f32 	%f115, %f37, %f114;
	sub.f32 	%f5, %f115, %f58;
	mul.f32 	%f116, %f38, 0f40100000;
	mul.f32 	%f117, %f116, %f40;
	mul.f32 	%f118, %f38, 0f40700000;
	mul.f32 	%f119, %f118, %f39;
	sub.f32 	%f120, %f117, %f119;
	mul.f32 	%f121, %f37, 0f40700000;
	mul.f32 	%f122, %f121, %f40;
	sub.f32 	%f123, %f120, %f122;
	mul.f32 	%f124, %f37, 0f40C80000;
	fma.rn.f32 	%f125, %f124, %f39, %f123;
	add.f32 	%f126, %f63, %f125;
	mul.f32 	%f127, %f40, 0f3FC00000;
	add.f32 	%f128, %f127, %f126;
	sub.f32 	%f129, %f128, %f72;
	mul.f32 	%f130, %f39, 0f40200000;
	sub.f32 	%f131, %f129, %f130;
	add.f32 	%f6, %f131, 0f3F800000;
	mul.f32 	%f132, %f38, 0fC0100000;
	fma.rn.f32 	%f133, %f132, %f40, %f119;
	mul.f32 	%f134, %f37, 0f40400000;
	mul.f32 	%f135, %f134, %f40;
	add.f32 	%f136, %f135, %f133;
	mul.f32 	%f137, %f37, 0f40A00000;
	mul.f32 	%f138, %f137, %f39;
	sub.f32 	%f139, %f136, %f138;
	add.f32 	%f140, %f109, %f139;
	sub.f32 	%f141, %f140, %f63;
	sub.f32 	%f142, %f141, %f113;
	add.f32 	%f143, %f86, %f142;
	add.f32 	%f7, %f58, %f143;
	sub.f32 	%f144, %f81, %f102;
	mul.f32 	%f145, %f37, 0f3F400000;
	mul.f32 	%f146, %f145, %f40;
	sub.f32 	%f147, %f144, %f146;
	fma.rn.f32 	%f148, %f66, %f39, %f147;
	add.f32 	%f149, %f43, %f148;
	sub.f32 	%f8, %f149, %f46;
	mul.f32 	%f150, %f38, %f39;
	sub.f32 	%f151, %f81, %f150;
	sub.f32 	%f152, %f151, %f105;
	sub.f32 	%f153, %f152, %f49;
	fma.rn.f32 	%f154, %f86, %f39, %f153;
	add.f32 	%f155, %f109, %f154;
	add.f32 	%f156, %f56, %f155;
	mul.f32 	%f157, %f34, %f39;
	sub.f32 	%f158, %f156, %f157;
	sub.f32 	%f9, %f158, %f61;
	mul.f32 	%f159, %f38, 0f40400000;
	mul.f32 	%f160, %f159, %f39;
	fma.rn.f32 	%f161, %f132, %f40, %f160;
	add.f32 	%f162, %f122, %f161;
	add.f32 	%f163, %f70, %f162;
	sub.f32 	%f164, %f163, %f138;
	sub.f32 	%f165, %f164, %f75;
	sub.f32 	%f166, %f165, %f127;
	fma.rn.f32 	%f167, %f39, 0f40000000, %f166;
	add.f32 	%f10, %f80, %f167;
	sub.f32 	%f168, %f117, %f160;
	sub.f32 	%f169, %f168, %f135;
	sub.f32 	%f170, %f169, %f70;
	mul.f32 	%f171, %f37, 0f40800000;
	fma.rn.f32 	%f172, %f171, %f39, %f170;
	sub.f32 	%f173, %f172, %f109;
	add.f32 	%f174, %f89, %f173;
	add.f32 	%f175, %f157, %f174;
	add.f32 	%f11, %f61, %f175;
	fma.rn.f32 	%f176, %f62, %f40, %f150;
	add.f32 	%f177, %f146, %f176;
	add.f32 	%f178, %f49, %f177;
	sub.f32 	%f179, %f178, %f51;
	sub.f32 	%f12, %f179, %f100;
	mul.f32 	%f180, %f41, %f39;
	fma.rn.f32 	%f181, %f92, %f40, %f180;
	add.f32 	%f182, %f47, %f181;
	sub.f32 	%f183, %f182, %f98;
	sub.f32 	%f184, %f183, %f54;
	mul.f32 	%f185, %f53, %f39;
	add.f32 	%f13, %f185, %f184;
	mul.f32 	%f186, %f69, %f39;
	sub.f32 	%f187, %f81, %f186;
	sub.f32 	%f188, %f187, %f67;
	fma.rn.f32 	%f189, %f66, %f39, %f188;
	add.f32 	%f190, %f77, %f189;
	mul.f32 	%f191, %f39, 0f3F000000;
	sub.f32 	%f14, %f190, %f191;
	fma.rn.f32 	%f192, %f62, %f40, %f186;
	add.f32 	%f193, %f83, %f192;
	sub.f32 	%f194, %f193, %f51;
	add.f32 	%f195, %f54, %f194;
	sub.f32 	%f15, %f195, %f185;
	sub.f32 	%f196, %f42, %f180;
	sub.f32 	%f197, %f196, %f95;
	fma.rn.f32 	%f16, %f94, %f39, %f197;
	mad.lo.s32 	%r29, %r11, %r28, %r24;
	mul.wide.s32 	%rd14, %r29, 4;
	add.s64 	%rd2, %rd11, %rd14;
	setp.lt.s32 	%p4, %r2, 1;
	setp.gt.s32 	%p5, %r2, %r12;
	or.pred  	%p6, %p4, %p5;
	@%p6 bra 	$L__BB5_10;
	setp.lt.s32 	%p7, %r1, 1;
	setp.gt.s32 	%p8, %r1, %r11;
	add.s32 	%r30, %r2, -1;
	mul.lo.s32 	%r7, %r30, %r11;
	cvt.s64.s32 	%rd15, %r1;
	cvt.s64.s32 	%rd16, %r7;
	add.s64 	%rd17, %rd16, %rd15;
	shl.b64 	%rd18, %rd17, 2;
	add.s64 	%rd3, %rd1, %rd18;
	or.pred  	%p9, %p7, %p8;
	@%p9 bra 	$L__BB5_4;
	ld.global.f32 	%f198, [%rd2];
	mul.f32 	%f199, %f1, %f198;
	atom.global.add.f32 	%f200, [%rd3+-4], %f199;
$L__BB5_4:
	setp.lt.s32 	%p10, %r1, 0;
	setp.ge.s32 	%p11, %r1, %r11;
	or.pred  	%p12, %p10, %p11;
	@%p12 bra 	$L__BB5_6;
	add.s32 	%r31, %r7, %r1;
	mul.wide.s32 	%rd19, %r31, 4;
	add.s64 	%rd20, %rd1, %rd19;
	ld.global.f32 	%f201, [%rd2];
	mul.f32 	%f202, %f2, %f201;
	atom.global.add.f32 	%f203, [%rd20], %f202;
$L__BB5_6:
	setp.lt.s32 	%p13, %r1, -1;
	setp.ge.s32 	%p14, %r3, %r11;
	or.pred  	%p15, %p13, %p14;
	@%p15 bra 	$L__BB5_8;
	ld.global.f32 	%f204, [%rd2];
	mul.f32 	%f205, %f3, %f204;
	atom.global.add.f32 	%f206, [%rd3+4], %f205;
$L__BB5_8:
	setp.lt.s32 	%p16, %r1, -2;
	setp.ge.s32 	%p17, %r5, %r11;
	or.pred  	%p18, %p16, %p17;
	@%p18 bra 	$L__BB5_10;
	ld.global.f32 	%f207, [%rd2];
	mul.f32 	%f208, %f4, %f207;
	atom.global.add.f32 	%f209, [%rd3+8], %f208;
$L__BB5_10:
	setp.lt.s32 	%p19, %r2, 0;
	setp.ge.s32 	%p20, %r2, %r12;
	or.pred  	%p21, %p19, %p20;
	@%p21 bra 	$L__BB5_19;
	setp.lt.s32 	%p22, %r1, 1;
	setp.gt.s32 	%p23, %r1, %r11;
	mul.lo.s32 	%r8, %r2, %r11;
	cvt.s64.s32 	%rd21, %r1;
	cvt.s64.s32 	%rd22, %r8;
	add.s64 	%rd23, %rd22, %rd21;
	shl.b64 	%rd24, %rd23, 2;
	add.s64 	%rd4, %rd1, %rd24;
	or.pred  	%p24, %p22, %p23;
	@%p24 bra 	$L__BB5_13;
	ld.global.f32 	%f210, [%rd2];
	mul.f32 	%f211, %f5, %f210;
	atom.global.add.f32 	%f212, [%rd4+-4], %f211;
$L__BB5_13:
	setp.lt.s32 	%p25, %r1, 0;
	setp.ge.s32 	%p26, %r1, %r11;
	or.pred  	%p27, %p25, %p26;
	@%p27 bra 	$L__BB5_15;
	add.s32 	%r32, %r8, %r1;
	mul.wide.s32 	%rd25, %r32, 4;
	add.s64 	%rd26, %rd1, %rd25;
	ld.global.f32 	%f213, [%rd2];
	mul.f32 	%f214, %f6, %f213;
	atom.global.add.f32 	%f215, [%rd26], %f214;
$L__BB5_15:
	setp.lt.s32 	%p28, %r1, -1;
	setp.ge.s32 	%p29, %r3, %r11;
	or.pred  	%p30, %p28, %p29;
	@%p30 bra 	$L__BB5_17;
	ld.global.f32 	%f216, [%rd2];
	mul.f32 	%f217, %f7, %f216;
	atom.global.add.f32 	%f218, [%rd4+4], %f217;
$L__BB5_17:
	setp.lt.s32 	%p31, %r1, -2;
	setp.ge.s32 	%p32, %r5, %r11;
	or.pred  	%p33, %p31, %p32;
	@%p33 bra 	$L__BB5_19;
	ld.global.f32 	%f219, [%rd2];
	mul.f32 	%f220, %f8, %f219;
	atom.global.add.f32 	%f221, [%rd4+8], %f220;
$L__BB5_19:
	setp.lt.s32 	%p34, %r2, -1;
	setp.ge.s32 	%p35, %r4, %r12;
	or.pred  	%p36, %p34, %p35;
	@%p36 bra 	$L__BB5_28;
	setp.lt.s32 	%p37, %r1, 1;
	setp.gt.s32 	%p38, %r1, %r11;
	mul.lo.s32 	%r9, %r4, %r11;
	cvt.s64.s32 	%rd27, %r1;
	cvt.s64.s32 	%rd28, %r9;
	add.s64 	%rd29, %rd28, %rd27;
	shl.b64 	%rd30, %rd29, 2;
	add.s64 	%rd5, %rd1, %rd30;
	or.pred  	%p39, %p37, %p38;
	@%p39 bra 	$L__BB5_22;
	ld.global.f32 	%f222, [%rd2];
	mul.f32 	%f223, %f9, %f222;
	atom.global.add.f32 	%f224, [%rd5+-4], %f223;
$L__BB5_22:
	setp.lt.s32 	%p40, %r1, 0;
	setp.ge.s32 	%p41, %r1, %r11;
	or.pred  	%p42, %p40, %p41;
	@%p42 bra 	$L__BB5_24;
	add.s32 	%r33, %r9, %r1;
	mul.wide.s32 	%rd31, %r33, 4;
	add.s64 	%rd32, %rd1, %rd31;
	ld.global.f32 	%f225, [%rd2];
	mul.f32 	%f226, %f10, %f225;
	atom.global.add.f32 	%f227, [%rd32], %f226;
$L__BB5_24:
	setp.lt.s32 	%p43, %r1, -1;
	setp.ge.s32 	%p44, %r3, %r11;
	or.pred  	%p45, %p43, %p44;
	@%p45 bra 	$L__BB5_26;
	ld.global.f32 	%f228, [%rd2];
	mul.f32 	%f229, %f11, %f228;
	atom.global.add.f32 	%f230, [%rd5+4], %f229;
$L__BB5_26:
	setp.lt.s32 	%p46, %r1, -2;
	setp.ge.s32 	%p47, %r5, %r11;
	or.pred  	%p48, %p46, %p47;
	@%p48 bra 	$L__BB5_28;
	ld.global.f32 	%f231, [%rd2];
	mul.f32 	%f232, %f12, %f231;
	atom.global.add.f32 	%f233, [%rd5+8], %f232;
$L__BB5_28:
	setp.lt.s32 	%p49, %r2, -2;
	setp.ge.s32 	%p50, %r6, %r12;
	or.pred  	%p51, %p49, %p50;
	@%p51 bra 	$L__BB5_37;
	setp.lt.s32 	%p52, %r1, 1;
	setp.gt.s32 	%p53, %r1, %r11;
	mul.lo.s32 	%r10, %r6, %r11;
	cvt.s64.s32 	%rd33, %r1;
	cvt.s64.s32 	%rd34, %r10;
	add.s64 	%rd35, %rd34, %rd33;
	shl.b64 	%rd36, %rd35, 2;
	add.s64 	%rd6, %rd1, %rd36;
	or.pred  	%p54, %p52, %p53;
	@%p54 bra 	$L__BB5_31;
	ld.global.f32 	%f234, [%rd2];
	mul.f32 	%f235, %f13, %f234;
	atom.global.add.f32 	%f236, [%rd6+-4], %f235;
$L__BB5_31:
	setp.lt.s32 	%p55, %r1, 0;
	setp.ge.s32 	%p56, %r1, %r11;
	or.pred  	%p57, %p55, %p56;
	@%p57 bra 	$L__BB5_33;
	add.s32 	%r34, %r10, %r1;
	mul.wide.s32 	%rd37, %r34, 4;
	add.s64 	%rd38, %rd1, %rd37;
	ld.global.f32 	%f237, [%rd2];
	mul.f32 	%f238, %f14, %f237;
	atom.global.add.f32 	%f239, [%rd38], %f238;
$L__BB5_33:
	setp.lt.s32 	%p58, %r1, -1;
	setp.ge.s32 	%p59, %r3, %r11;
	or.pred  	%p60, %p58, %p59;
	@%p60 bra 	$L__BB5_35;
	ld.global.f32 	%f240, [%rd2];
	mul.f32 	%f241, %f15, %f240;
	atom.global.add.f32 	%f242, [%rd6+4], %f241;
$L__BB5_35:
	setp.lt.s32 	%p61, %r1, -2;
	setp.ge.s32 	%p62, %r5, %r11;
	or.pred  	%p63, %p61, %p62;
	@%p63 bra 	$L__BB5_37;
	ld.global.f32 	%f243, [%rd2];
	mul.f32 	%f244, %f16, %f243;
	atom.global.add.f32 	%f245, [%rd6+8], %f244;
$L__BB5_37:
	ret;

}
	// .globl	_Z31affineCubicBackwardWarp3DKernelPKfS0_S0_PfiiiS0_
.visible .entry _Z31affineCubicBackwardWarp3DKernelPKfS0_S0_PfiiiS0_(
	.param .u64 .ptr .align 1 _Z31affineCubicBackwardWarp3DKernelPKfS0_S0_PfiiiS0__param_0,
	.param .u64 .ptr .align 1 _Z31affineCubicBackwardWarp3DKernelPKfS0_S0_PfiiiS0__param_1,
	.param .u64 .ptr .align 1 _Z31affineCubicBackwardWarp3DKernelPKfS0_S0_PfiiiS0__param_2,
	.param .u64 .ptr .align 1 _Z31affineCubicBackwardWarp3DKernelPKfS0_S0_PfiiiS0__param_3,
	.param .u32 _Z31affineCubicBackwardWarp3DKernelPKfS0_S0_PfiiiS0__param_4,
	.param .u32 _Z31affineCubicBackwardWarp3DKernelPKfS0_S0_PfiiiS0__param_5,
	.param .u32 _Z31affineCubicBackwardWarp3DKernelPKfS0_S0_PfiiiS0__param_6,
	.param .u64 .ptr .align 1 _Z31affineCubicBackwardWarp3DKernelPKfS0_S0_PfiiiS0__param_7
)
{
	.reg .pred 	%p<21>;
	.reg .b32 	%r<57>;
	.reg .b32 	%f<228>;
	.reg .b64 	%rd<22>;

	ld.param.u32 	%r24, [_Z31affineCubicBackwardWarp3DKernelPKfS0_S0_PfiiiS0__param_4];
	ld.param.u32 	%r25, [_Z31affineCubicBackwardWarp3DKernelPKfS0_S0_PfiiiS0__param_5];
	ld.param.u32 	%r26, [_Z31affineCubicBackwardWarp3DKernelPKfS0_S0_PfiiiS0__param_6];
	mov.u32 	%r27, %ctaid.z;
	mov.u32 	%r28, %ntid.z;
	mov.u32 	%r29, %tid.z;
	mad.lo.s32 	%r1, %r27, %r28, %r29;
	mov.u32 	%r30, %ctaid.y;
	mov.u32 	%r31, %ntid.y;
	mov.u32 	%r32, %tid.y;
	mad.lo.s32 	%r2, %r30, %r31, %r32;
	mov.u32 	%r33, %ctaid.x;
	mov.u32 	%r34, %ntid.x;
	mov.u32 	%r35, %tid.x;
	mad.lo.s32 	%r3, %r33, %r34, %r35;
	setp.ge.s32 	%p3, %r2, %r25;
	setp.ge.s32 	%p4, %r3, %r24;
	or.pred  	%p5, %p4, %p3;
	setp.ge.s32 	%p6, %r1, %r26;
	or.pred  	%p7, %p5, %p6;
	@%p7 bra 	$L__BB6_9;
	ld.param.u64 	%rd21, [_Z31affineCubicBackwardWarp3DKernelPKfS0_S0_PfiiiS0__param_7];
	ld.param.u64 	%rd20, [_Z31affineCubicBackwardWarp3DKernelPKfS0_S0_PfiiiS0__param_3];
	ld.param.u64 	%rd19, [_Z31affineCubicBackwardWarp3DKernelPKfS0_S0_PfiiiS0__param_2];
	ld.param.u64 	%rd18, [_Z31affineCubicBackwardWarp3DKernelPKfS0_S0_PfiiiS0__param_1];
	ld.param.u64 	%rd17, [_Z31affineCubicBackwardWarp3DKernelPKfS0_S0_PfiiiS0__param_0];
	cvta.to.global.u64 	%rd9, %rd20;
	cvta.to.global.u64 	%rd10, %rd18;
	cvta.to.global.u64 	%rd11, %rd19;
	ld.global.f32 	%f57, [%rd10];
	cvt.rn.f32.s32 	%f58, %r3;
	ld.global.f32 	%f59, [%rd10+4];
	cvt.rn.f32.u32 	%f60, %r2;
	mul.f32 	%f61, %f59, %f60;
	fma.rn.f32 	%f62, %f57, %f58, %f61;
	ld.global.f32 	%f63, [%rd10+8];
	cvt.rn.f32.u32 	%f64, %r1;
	fma.rn.f32 	%f65, %f63, %f64, %f62;
	ld.global.f32 	%f66, [%rd11];
	add.f32 	%f67, %f66, %f65;
	ld.global.f32 	%f68, [%rd10+12];
	ld.global.f32 	%f69, [%rd10+16];
	mul.f32 	%f70, %f69, %f60;
	fma.rn.f32 	%f71, %f68, %f58, %f70;
	ld.global.f32 	%f72, [%rd10+20];
	fma.rn.f32 	%f73, %f72, %f64, %f71;
	ld.global.f32 	%f74, [%rd11+4];
	add.f32 	%f75, %f74, %f73;
	ld.global.f32 	%f76, [%rd10+24];
	ld.global.f32 	%f77, [%rd10+28];
	mul.f32 	%f78, %f77, %f60;
	fma.rn.f32 	%f79, %f76, %f58, %f78;
	ld.global.f32 	%f80, [%rd10+32];
	fma.rn.f32 	%f81, %f80, %f64, %f79;
	ld.global.f32 	%f82, [%rd11+8];
	add.f32 	%f83, %f82, %f81;
	cvt.rmi.f32.f32 	%f84, %f67;
	cvt.rzi.s32.f32 	%r4, %f84;
	cvt.rmi.f32.f32 	%f85, %f75;
	cvt.rzi.s32.f32 	%r5, %f85;
	cvt.rmi.f32.f32 	%f86, %f83;
	cvt.rzi.s32.f32 	%r6, %f86;
	cvt.rn.f32.s32 	%f87, %r4;
	sub.f32 	%f1, %f67, %f87;
	cvt.rn.f32.s32 	%f88, %r5;
	sub.f32 	%f2, %f75, %f88;
	cvt.rn.f32.s32 	%f89, %r6;
	sub.f32 	%f3, %f83, %f89;
	mul.f32 	%f4, %f1, %f1;
	mul.f32 	%f5, %f1, %f4;
	mul.f32 	%f6, %f2, %f2;
	mul.f32 	%f7, %f2, %f6;
	mul.f32 	%f8, %f3, %f3;
	mul.f32 	%f9, %f3, %f8;
	mul.f32 	%f10, %f2, %f3;
	mul.f32 	%f11, %f2, %f8;
	mul.f32 	%f12, %f2, %f9;
	mul.f32 	%f13, %f6, %f3;
	mul.f32 	%f14, %f6, %f8;
	mul.f32 	%f15, %f6, %f9;
	mul.f32 	%f16, %f7, %f3;
	mul.f32 	%f17, %f1, %f8;
	mul.f32 	%f18, %f1, %f9;
	mul.f32 	%f19, %f1, %f2;
	mul.f32 	%f20, %f19, %f3;
	mul.f32 	%f21, %f19, %f8;
	mul.f32 	%f22, %f19, %f9;
	mul.f32 	%f23, %f1, %f6;
	mul.f32 	%f24, %f23, %f3;
	mul.f32 	%f25, %f23, %f8;
	mul.f32 	%f26, %f23, %f9;
	mul.f32 	%f27, %f1, %f7;
	mul.f32 	%f28, %f27, %f3;
	mul.f32 	%f29, %f27, %f8;
	mul.f32 	%f30, %f27, %f9;
	mul.f32 	%f31, %f4, %f3;
	mul.f32 	%f32, %f4, %f8;
	mul.f32 	%f33, %f4, %f9;
	mul.f32 	%f34, %f4, %f2;
	mul.f32 	%f35, %f34, %f3;
	mul.f32 	%f36, %f34, %f8;
	mul.f32 	%f37, %f34, %f9;
	mul.f32 	%f38, %f4, %f6;
	mul.f32 	%f39, %f38, %f3;
	mul.f32 	%f40, %f38, %f8;
	mul.f32 	%f41, %f38, %f9;
	mul.f32 	%f42, %f4, %f7;
	mul.f32 	%f43, %f42, %f3;
	mul.f32 	%f44, %f5, %f8;
	mul.f32 	%f45, %f5, %f9;
	mul.f32 	%f46, %f5, %f2;
	mul.f32 	%f47, %f46, %f3;
	mul.f32 	%f48, %f46, %f8;
	mul.f32 	%f49, %f46, %f9;
	mul.f32 	%f50, %f5, %f6;
	mul.f32 	%f51, %f50, %f3;
	mul.f32 	%f52, %f50, %f8;
	mul.f32 	%f53, %f5, %f7;
	mul.f32 	%f54, %f53, %f3;
	mul.f32 	%f55, %f53, %f8;
	mul.f32 	%f56, %f53, %f9;
	mad.lo.s32 	%r37, %r25, %r1, %r2;
	mad.lo.s32 	%r38, %r37, %r24, %r3;
	mul.wide.s32 	%rd12, %r38, 4;
	add.s64 	%rd1, %rd9, %rd12;
	cvta.to.global.u64 	%rd2, %rd17;
	cvta.to.global.u64 	%rd3, %rd21;
	mov.b32 	%r49, 0;
	mov.u32 	%r52, %r49;
$L__BB6_2:
	ld.param.u32 	%r48, [_Z31affineCubicBackwardWarp3DKernelPKfS0_S0_PfiiiS0__param_6];
	add.s32 	%r40, %r49, %r6;
	setp.gt.s32 	%p8, %r40, 0;
	setp.le.s32 	%p9, %r40, %r48;
	and.pred  	%p1, %p8, %p9;
	mov.b32 	%r51, 0;
$L__BB6_3:
	add.s32 	%r42, %r51, %r5;
	setp.gt.s32 	%p10, %r42, 0;
	setp.le.s32 	%p11, %r42, %r25;
	and.pred  	%p2, %p10, %p11;
	add.s32 	%r43, %r49, %r6;
	add.s32 	%r44, %r43, -1;
	mad.lo.s32 	%r45, %r44, %r25, %r42;
	add.s32 	%r46, %r45, -1;
	mad.lo.s32 	%r47, %r46, %r24, %r4;
	add.s32 	%r55, %r47, -1;
	shl.b32 	%r53, %r52, 6;
	add.s32 	%r52, %r52, 4;
	mov.b32 	%r56, 0;
	mov.u32 	%r54, %r4;
$L__BB6_4:
	setp.gt.s32 	%p12, %r54, 0;
	setp.le.s32 	%p13, %r54, %r24;
	and.pred  	%p14, %p12, %p13;
	and.pred  	%p15, %p14, %p2;
	and.pred  	%p16, %p15, %p1;
	not.pred 	%p17, %p16;
	@%p17 bra 	$L__BB6_6;
	mul.wide.s32 	%rd13, %r53, 4;
	add.s64 	%rd14, %rd3, %rd13;
	ld.global.f32 	%f90, [%rd14];
	add.f32 	%f91, %f90, 0f00000000;
	ld.global.f32 	%f92, [%rd14+4];
	fma.rn.f32 	%f93, %f92, %f3, %f91;
	ld.global.f32 	%f94, [%rd14+8];
	fma.rn.f32 	%f95, %f94, %f8, %f93;
	ld.global.f32 	%f96, [%rd14+12];
	fma.rn.f32 	%f97, %f96, %f9, %f95;
	ld.global.f32 	%f98, [%rd14+16];
	fma.rn.f32 	%f99, %f98, %f2, %f97;
	ld.global.f32 	%f100, [%rd14+20];
	fma.rn.f32 	%f101, %f100, %f10, %f99;
	ld.global.f32 	%f102, [%rd14+24];
	fma.rn.f32 	%f103, %f102, %f11, %f101;
	ld.global.f32 	%f104, [%rd14+28];
	fma.rn.f32 	%f105, %f104, %f12, %f103;
	ld.global.f32 	%f106, [%rd14+32];
	fma.rn.f32 	%f107, %f106, %f6, %f105;
	ld.global.f32 	%f108, [%rd14+36];
	fma.rn.f32 	%f109, %f108, %f13, %f107;
	ld.global.f32 	%f110, [%rd14+40];
	fma.rn.f32 	%f111, %f110, %f14, %f109;
	ld.global.f32 	%f112, [%rd14+44];
	fma.rn.f32 	%f113, %f112, %f15, %f111;
	ld.global.f32 	%f114, [%rd14+48];
	fma.rn.f32 	%f115, %f114, %f7, %f113;
	ld.global.f32 	%f116, [%rd14+52];
	fma.rn.f32 	%f117, %f116, %f16, %f115;
	ld.global.f32 	%f118, [%rd14+56];
	mul.f32 	%f119, %f7, %f8;
	fma.rn.f32 	%f120, %f118, %f119, %f117;
	ld.global.f32 	%f121, [%rd14+60];
	mul.f32 	%f122, %f7, %f9;
	fma.rn.f32 	%f123, %f121, %f122, %f120;
	ld.global.f32 	%f124, [%rd14+64];
	fma.rn.f32 	%f125, %f124, %f1, %f123;
	ld.global.f32 	%f126, [%rd14+68];
	mul.f32 	%f127, %f1, %f3;
	fma.rn.f32 	%f128, %f126, %f127, %f125;
	ld.global.f32 	%f129, [%rd14+72];
	fma.rn.f32 	%f130, %f129, %f17, %f128;
	ld.global.f32 	%f131, [%rd14+76];
	fma.rn.f32 	%f132, %f131, %f18, %f130;
	ld.global.f32 	%f133, [%rd14+80];
	fma.rn.f32 	%f134, %f133, %f19, %f132;
	ld.global.f32 	%f135, [%rd14+84];
	fma.rn.f32 	%f136, %f135, %f20, %f134;
	ld.global.f32 	%f137, [%rd14+88];
	fma.rn.f32 	%f138, %f137, %f21, %f136;
	ld.global.f32 	%f139, [%rd14+92];
	fma.rn.f32 	%f140, %f139, %f22, %f138;
	ld.global.f32 	%f141, [%rd14+96];
	fma.rn.f32 	%f142, %f141, %f23, %f140;
	ld.global.f32 	%f143, [%rd14+100];
	fma.rn.f32 	%f144, %f143, %f24, %f142;
	ld.global.f32 	%f145, [%rd14+104];
	fma.rn.f32 	%f146, %f145, %f25, %f144;
	ld.global.f32 	%f147, [%rd14+108];
	fma.rn.f32 	%f148, %f147, %f26, %f146;
	ld.global.f32 	%f149, [%rd14+112];
	fma.rn.f32 	%f150, %f149, %f27, %f148;
	ld.global.f32 	%f151, [%rd14+116];
	fma.rn.f32 	%f152, %f151, %f28, %f150;
	ld.global.f32 	%f153, [%rd14+120];
	fma.rn.f32 	%f154, %f153, %f29, %f152;
	ld.global.f32 	%f155, [%rd14+124];
	fma.rn.f32 	%f156, %f155, %f30, %f154;
	ld.global.f32 	%f157, [%rd14+128];
	fma.rn.f32 	%f158, %f157, %f4, %f156;
	ld.global.f32 	%f159, [%rd14+132];
	fma.rn.f32 	%f160, %f159, %f31, %f158;
	ld.global.f32 	%f161, [%rd14+136];
	fma.rn.f32 	%f162, %f161, %f32, %f160;
	ld.global.f32 	%f163, [%rd14+140];
	fma.rn.f32 	%f164, %f163, %f33, %f162;
	ld.global.f32 	%f165, [%rd14+144];
	fma.rn.f32 	%f166, %f165, %f34, %f164;
	ld.global.f32 	%f167, [%rd14+148];
	fma.rn.f32 	%f168, %f167, %f35, %f166;
	ld.global.f32 	%f169, [%rd14+152];
	fma.rn.f32 	%f170, %f169, %f36, %f168;
	ld.global.f32 	%f171, [%rd14+156];
	fma.rn.f32 	%f172, %f171, %f37, %f170;
	ld.global.f32 	%f173, [%rd14+160];
	fma.rn.f32 	%f174, %f173, %f38, %f172;
	ld.global.f32 	%f175, [%rd14+164];
	fma.rn.f32 	%f176, %f175, %f39, %f174;
	ld.global.f32 	%f177, [%rd14+168];
	fma.rn.f32 	%f178, %f177, %f40, %f176;
	ld.global.f32 	%f179, [%rd14+172];
	fma.rn.f32 	%f180, %f179, %f41, %f178;
	ld.global.f32 	%f181, [%rd14+176];
	fma.rn.f32 	%f182, %f181, %f42, %f180;
	ld.global.f32 	%f183, [%rd14+180];
	fma.rn.f32 	%f184, %f183, %f43, %f182;
	ld.global.f32 	%f185, [%rd14+184];
	mul.f32 	%f186, %f42, %f8;
	fma.rn.f32 	%f187, %f185, %f186, %f184;
	ld.global.f32 	%f188, [%rd14+188];
	mul.f32 	%f189, %f42, %f9;
	fma.rn.f32 	%f190, %f188, %f189, %f187;
	ld.global.f32 	%f191, [%rd14+192];
	fma.rn.f32 	%f192, %f191, %f5, %f190;
	ld.global.f32 	%f193, [%rd14+196];
	mul.f32 	%f194, %f5, %f3;
	fma.rn.f32 	%f195, %f193, %f194, %f192;
	ld.global.f32 	%f196, [%rd14+200];
	fma.rn.f32 	%f197, %f196, %f44, %f195;
	ld.global.f32 	%f198, [%rd14+204];
	fma.rn.f32 	%f199, %f198, %f45, %f197;
	ld.global.f32 	%f200, [%rd14+208];
	fma.rn.f32 	%f201, %f200, %f46, %f199;
	ld.global.f32 	%f202, [%rd14+212];
	fma.rn.f32 	%f203, %f202, %f47, %f201;
	ld.global.f32 	%f204, [%rd14+216];
	fma.rn.f32 	%f205, %f204, %f48, %f203;
	ld.global.f32 	%f206, [%rd14+220];
	fma.rn.f32 	%f207, %f206, %f49, %f205;
	ld.global.f32 	%f208, [%rd14+224];
	fma.rn.f32 	%f209, %f208, %f50, %f207;
	ld.global.f32 	%f210, [%rd14+228];
	fma.rn.f32 	%f211, %f210, %f51, %f209;
	ld.global.f32 	%f212, [%rd14+232];
	fma.rn.f32 	%f213, %f212, %f52, %f211;
	ld.global.f32 	%f214, [%rd14+236];
	mul.f32 	%f215, %f50, %f9;
	fma.rn.f32 	%f216, %f214, %f215, %f213;
	ld.global.f32 	%f217, [%rd14+240];
	fma.rn.f32 	%f218, %f217, %f53, %f216;
	ld.global.f32 	%f219, [%rd14+244];
	fma.rn.f32 	%f220, %f219, %f54, %f218;
	ld.global.f32 	%f221, [%rd14+248];
	fma.rn.f32 	%f222, %f221, %f55, %f220;
	ld.global.f32 	%f223, [%rd14+252];
	fma.rn.f32 	%f224, %f223, %f56, %f222;
	mul.wide.s32 	%rd15, %r55, 4;
	add.s64 	%rd16, %rd2, %rd15;
	ld.global.f32 	%f225, [%rd16];
	ld.global.f32 	%f226, [%rd1];
	fma.rn.f32 	%f227, %f224, %f225, %f226;
	st.global.f32 	[%rd1], %f227;
$L__BB6_6:
	add.s32 	%r56, %r56, 1;
	add.s32 	%r55, %r55, 1;
	add.s32 	%r54, %r54, 1;
	add.s32 	%r53, %r53, 64;
	setp.ne.s32 	%p18, %r56, 4;
	@%p18 bra 	$L__BB6_4;
	add.s32 	%r51, %r51, 1;
	setp.ne.s32 	%p19, %r51, 4;
	@%p19 bra 	$L__BB6_3;
	add.s32 	%r49, %r49, 1;
	setp.ne.s32 	%p20, %r49, 4;
	@%p20 bra 	$L__BB6_2;
$L__BB6_9:
	ret;

}
	// .globl	_Z38adjointAffineCubicBackwardWarp3DKernelPKfS0_S0_PfiiiS0_
.visible .entry _Z38adjointAffineCubicBackwardWarp3DKernelPKfS0_S0_PfiiiS0_(
	.param .u64 .ptr .align 1 _Z38adjointAffineCubicBackwardWarp3DKernelPKfS0_S0_PfiiiS0__param_0,
	.param .u64 .ptr .align 1 _Z38adjointAffineCubicBackwardWarp3DKernelPKfS0_S0_PfiiiS0__param_1,
	.param .u64 .ptr .align 1 _Z38adjointAffineCubicBackwardWarp3DKernelPKfS0_S0_PfiiiS0__param_2,
	.param .u64 .ptr .align 1 _Z38adjointAffineCubicBackwardWarp3DKernelPKfS0_S0_PfiiiS0__param_3,
	.param .u32 _Z38adjointAffineCubicBackwardWarp3DKernelPKfS0_S0_PfiiiS0__param_4,
	.param .u32 _Z38adjointAffineCubicBackwardWarp3DKernelPKfS0_S0_PfiiiS0__param_5,
	.param .u32 _Z38adjointAffineCubicBackwardWarp3DKernelPKfS0_S0_PfiiiS0__param_6,
	.param .u64 .ptr .align 1 _Z38adjointAffineCubicBackwardWarp3DKernelPKfS0_S0_PfiiiS0__param_7
)
{
	.reg .pred 	%p<21>;
	.reg .b32 	%r<57>;
	.reg .b32 	%f<228>;
	.reg .b64 	%rd<22>;

	ld.param.u32 	%r24, [_Z38adjointAffineCubicBackwardWarp3DKernelPKfS0_S0_PfiiiS0__param_4];
	ld.param.u32 	%r25, [_Z38adjointAffineCubicBackwardWarp3DKernelPKfS0_S0_PfiiiS0__param_5];
	ld.param.u32 	%r26, [_Z38adjointAffineCubicBackwardWarp3DKernelPKfS0_S0_PfiiiS0__param_6];
	mov.u32 	%r27, %ctaid.z;
	mov.u32 	%r28, %ntid.z;
	mov.u32 	%r29, %tid.z;
	mad.lo.s32 	%r1, %r27, %r28, %r29;
	mov.u32 	%r30, %ctaid.y;
	mov.u32 	%r31, %ntid.y;
	mov.u32 	%r32, %tid.y;
	mad.lo.s32 	%r2, %r30, %r31, %r32;
	mov.u32 	%r33, %ctaid.x;
	mov.u32 	%r34, %ntid.x;
	mov.u32 	%r35, %tid.x;
	mad.lo.s32 	%r3, %r33, %r34, %r35;
	setp.ge.s32 	%p3, %r2, %r25;
	setp.ge.s32 	%p4, %r3, %r24;
	or.pred  	%p5, %p4, %p3;
	setp.ge.s32 	%p6, %r1, %r26;
	or.pred  	%p7, %p5, %p6;
	@%p7 bra 	$L__BB7_9;
	ld.param.u64 	%rd21, [_Z38adjointAffineCubicBackwardWarp3DKernelPKfS0_S0_PfiiiS0__param_7];
	ld.param.u64 	%rd20, [_Z38adjointAffineCubicBackwardWarp3DKernelPKfS0_S0_PfiiiS0__param_3];
	ld.param.u64 	%rd19, [_Z38adjointAffineCubicBackwardWarp3DKernelPKfS0_S0_PfiiiS0__param_2];
	ld.param.u64 	%rd18, [_Z38adjointAffineCubicBackwardWarp3DKernelPKfS0_S0_PfiiiS0__param_1];
	ld.param.u64 	%rd17, [_Z38adjointAffineCubicBackwardWarp3DKernelPKfS0_S0_PfiiiS0__param_0];
	cvta.to.global.u64 	%rd9, %rd17;
	cvta.to.global.u64 	%rd10, %rd18;
	cvta.to.global.u64 	%rd11, %rd19;
	ld.global.f32 	%f57, [%rd10];
	cvt.rn.f32.s32 	%f58, %r3;
	ld.global.f32 	%f59, [%rd10+4];
	cvt.rn.f32.u32 	%f60, %r2;
	mul.f32 	%f61, %f59, %f60;
	fma.rn.f32 	%f62, %f57, %f58, %f61;
	ld.global.f32 	%f63, [%rd10+8];
	cvt.rn.f32.u32 	%f64, %r1;
	fma.rn.f32 	%f65, %f63, %f64, %f62;
	ld.global.f32 	%f66, [%rd11];
	add.f32 	%f67, %f66, %f65;
	ld.global.f32 	%f68, [%rd10+12];
	ld.global.f32 	%f69, [%rd10+16];
	mul.f32 	%f70, %f69, %f60;
	fma.rn.f32 	%f71, %f68, %f58, %f70;
	ld.global.f32 	%f72, [%rd10+20];
	fma.rn.f32 	%f73, %f72, %f64, %f71;
	ld.global.f32 	%f74, [%rd11+4];
	add.f32 	%f75, %f74, %f73;
	ld.global.f32 	%f76, [%rd10+24];
	ld.global.f32 	%f77, [%rd10+28];
	mul.f32 	%f78, %f77, %f60;
	fma.rn.f32 	%f79, %f76, %f58, %f78;
	ld.global.f32 	%f80, [%rd10+32];
	fma.rn.f32 	%f81, %f80, %f64, %f79;
	ld.global.f32 	%f82, [%rd11+8];
	add.f32 	%f83, %f82, %f81;
	cvt.rmi.f32.f32 	%f84, %f67;
	cvt.rzi.s32.f32 	%r4, %f84;
	cvt.rmi.f32.f32 	%f85, %f75;
	cvt.rzi.s32.f32 	%r5, %f85;
	cvt.rmi.f32.f32 	%f86, %f83;
	cvt.rzi.s32.f32 	%r6, %f86;
	cvt.rn.f32.s32 	%f87, %r4;
	sub.f32 	%f1, %f67, %f87;
	cvt.rn.f32.s32 	%f88, %r5;
	sub.f32 	%f2, %f75, %f88;
	cvt.rn.f32.s32 	%f89, %r6;
	sub.f32 	%f3, %f83, %f89;
	mul.f32 	%f4, %f1, %f1;
	mul.f32 	%f5, %f1, %f4;
	mul.f32 	%f6, %f2, %f2;
	mul.f32 	%f7, %f2, %f6;
	mul.f32 	%f8, %f3, %f3;
	mul.f32 	%f9, %f3, %f8;
	mul.f32 	%f10, %f2, %f3;
	mul.f32 	%f11, %f2, %f8;
	mul.f32 	%f12, %f2, %f9;
	mul.f32 	%f13, %f6, %f3;
	mul.f32 	%f14, %f6, %f8;
	mul.f32 	%f15, %f6, %f9;
	mul.f32 	%f16, %f7, %f3;
	mul.f32 	%f17, %f1, %f8;
	mul.f32 	%f18, %f1, %f9;
	mul.f32 	%f19, %f1, %f2;
	mul.f32 	%f20, %f19, %f3;
	mul.f32 	%f21, %f19, %f8;
	mul.f32 	%f22, %f19, %f9;
	mul.f32 	%f23, %f1, %f6;
	mul.f32 	%f24, %f23, %f3;
	mul.f32 	%f25, %f23, %f8;
	mul.f32 	%f26, %f23, %f9;
	mul.f32 	%f27, %f1, %f7;
	mul.f32 	%f28, %f27, %f3;
	mul.f32 	%f29, %f27, %f8;
	mul.f32 	%f30, %f27, %f9;
	mul.f32 	%f31, %f4, %f3;
	mul.f32 	%f32, %f4, %f8;
	mul.f32 	%f33, %f4, %f9;
	mul.f32 	%f34, %f4, %f2;
	mul.f32 	%f35, %f34, %f3;
	mul.f32 	%f36, %f34, %f8;
	mul.f32 	%f37, %f34, %f9;
	mul.f32 	%f38, %f4, %f6;
	mul.f32 	%f39, %f38, %f3;
	mul.f32 	%f40, %f38, %f8;
	mul.f32 	%f41, %f38, %f9;
	mul.f32 	%f42, %f4, %f7;
	mul.f32 	%f43, %f42, %f3;
	mul.f32 	%f44, %f5, %f8;
	mul.f32 	%f45, %f5, %f9;
	mul.f32 	%f46, %f5, %f2;
	mul.f32 	%f47, %f46, %f3;
	mul.f32 	%f48, %f46, %f8;
	mul.f32 	%f49, %f46, %f9;
	mul.f32 	%f50, %f5, %f6;
	mul.f32 	%f51, %f50, %f3;
	mul.f32 	%f52, %f50, %f8;
	mul.f32 	%f53, %f5, %f7;
	mul.f32 	%f54, %f53, %f3;
	mul.f32 	%f55, %f53, %f8;
	mul.f32 	%f56, %f53, %f9;
	mad.lo.s32 	%r37, %r25, %r1, %r2;
	mad.lo.s32 	%r38, %r37, %r24, %r3;
	mul.wide.s32 	%rd12, %r38, 4;
	add.s64 	%rd1, %rd9, %rd12;
	cvta.to.global.u64 	%rd2, %rd20;
	cvta.to.global.u64 	%rd3, %rd21;
	mov.b32 	%r49, 0;
	mov.u32 	%r52, %r49;
$L__BB7_2:
	ld.param.u32 	%r48, [_Z38adjointAffineCubicBackwardWarp3DKernelPKfS0_S0_PfiiiS0__param_6];
	add.s32 	%r40, %r49, %r6;
	setp.gt.s32 	%p8, %r40, 0;
	setp.le.s32 	%p9, %r40, %r48;
	and.pred  	%p1, %p8, %p9;
	mov.b32 	%r51, 0;
$L__BB7_3:
	add.s32 	%r42, %r51, %r5;
	setp.gt.s32 	%p10, %r42, 0;
	setp.le.s32 	%p11, %r42, %r25;
	and.pred  	%p2, %p10, %p11;
	add.s32 	%r43, %r49, %r6;
	add.s32 	%r44, %r43, -1;
	mad.lo.s32 	%r45, %r44, %r25, %r42;
	add.s32 	%r46, %r45, -1;
	mad.lo.s32 	%r47, %r46, %r24, %r4;
	add.s32 	%r55, %r47, -1;
	shl.b32 	%r53, %r52, 6;
	add.s32 	%r52, %r52, 4;
	mov.b32 	%r56, 0;
	mov.u32 	%r54, %r4;
$L__BB7_4:
	setp.gt.s32 	%p12, %r54, 0;
	setp.le.s32 	%p13, %r54, %r24;
	and.pred  	%p14, %p12, %p13;
	and.pred  	%p15, %p14, %p2;
	and.pred  	%p16, %p15, %p1;
	not.pred 	%p17, %p16;
	@%p17 bra 	$L__BB7_6;
	mul.wide.s32 	%rd13, %r53, 4;
	add.s64 	%rd14, %rd3, %rd13;
	ld.global.f32 	%f90, [%rd14];
	add.f32 	%f91, %f90, 0f00000000;
	ld.global.f32 	%f92, [%rd14+4];
	fma.rn.f32 	%f93, %f92, %f3, %f91;
	ld.global.f32 	%f94, [%rd14+8];
	fma.rn.f32 	%f95, %f94, %f8, %f93;
	ld.global.f32 	%f96, [%rd14+12];
	fma.rn.f32 	%f97, %f96, %f9, %f95;
	ld.global.f32 	%f98, [%rd14+16];
	fma.rn.f32 	%f99, %f98, %f2, %f97;
	ld.global.f32 	%f100, [%rd14+20];
	fma.rn.f32 	%f101, %f100, %f10, %f99;
	ld.global.f32 	%f102, [%rd14+24];
	fma.rn.f32 	%f103, %f102, %f11, %f101;
	ld.global.f32 	%f104, [%rd14+28];
	fma.rn.f32 	%f105, %f104, %f12, %f103;
	ld.global.f32 	%f106, [%rd14+32];
	fma.rn.f32 	%f107, %f106, %f6, %f105;
	ld.global.f32 	%f108, [%rd14+36];
	fma.rn.f32 	%f109, %f108, %f13, %f107;
	ld.global.f32 	%f110, [%rd14+40];
	fma.rn.f32 	%f111, %f110, %f14, %f109;
	ld.global.f32 	%f112, [%rd14+44];
	fma.rn.f32 	%f113, %f112, %f15, %f111;
	ld.global.f32 	%f114, [%rd14+48];
	fma.rn.f32 	%f115, %f114, %f7, %f113;
	ld.global.f32 	%f116, [%rd14+52];
	fma.rn.f32 	%f117, %f116, %f16, %f115;
	ld.global.f32 	%f118, [%rd14+56];
	mul.f32 	%f119, %f7, %f8;
	fma.rn.f32 	%f120, %f118, %f119, %f117;
	ld.global.f32 	%f121, [%rd14+60];
	mul.f32 	%f122, %f7, %f9;
	fma.rn.f32 	%f123, %f121, %f122, %f120;
	ld.global.f32 	%f124, [%rd14+64];
	fma.rn.f32 	%f125, %f124, %f1, %f123;
	ld.global.f32 	%f126, [%rd14+68];
	mul.f32 	%f127, %f1, %f3;
	fma.rn.f32 	%f128, %f126, %f127, %f125;
	ld.global.f32 	%f129, [%rd14+72];
	fma.rn.f32 	%f130, %f129, %f17, %f128;
	ld.global.f32 	%f131, [%rd14+76];
	fma.rn.f32 	%f132, %f131, %f18, %f130;
	ld.global.f32 	%f133, [%rd14+80];
	fma.rn.f32 	%f134, %f133, %f19, %f132;
	ld.global.f32 	%f135, [%rd14+84];
	fma.rn.f32 	%f136, %f135, %f20, %f134;
	ld.global.f32 	%f137, [%rd14+88];
	fma.rn.f32 	%f138, %f137, %f21, %f136;
	ld.global.f32 	%f139, [%rd14+92];
	fma.rn.f32 	%f140, %f139, %f22, %f138;
	ld.global.f32 	%f141, [%rd14+96];
	fma.rn.f32 	%f142, %f141, %f23, %f140;
	ld.global.f32 	%f143, [%rd14+100];
	fma.rn.f32 	%f144, %f143, %f24, %f142;
	ld.global.f32 	%f145, [%rd14+104];
	fma.rn.f32 	%f146, %f145, %f25, %f144;
	ld.global.f32 	%f147, [%rd14+108];
	fma.rn.f32 	%f148, %f147, %f26, %f146;
	ld.global.f32 	%f149, [%rd14+112];
	fma.rn.f32 	%f150, %f149, %f27, %f148;
	ld.global.f32 	%f151, [%rd14+116];
	fma.rn.f32 	%f152, %f151, %f28, %f150;
	ld.global.f32 	%f153, [%rd14+120];
	fma.rn.f32 	%f154, %f153, %f29, %f152;
	ld.global.f32 	%f155, [%rd14+124];
	fma.rn.f32 	%f156, %f155, %f30, %f154;
	ld.global.f32 	%f157, [%rd14+128];
	fma.rn.f32 	%f158, %f157, %f4, %f156;
	ld.global.f32 	%f159, [%rd14+132];
	fma.rn.f32 	%f160, %f159, %f31, %f158;
	ld.global.f32 	%f161, [%rd14+136];
	fma.rn.f32 	%f162, %f161, %f32, %f160;
	ld.global.f32 	%f163, [%rd14+140];
	fma.rn.f32 	%f164, %f163, %f33, %f162;
	ld.global.f32 	%f165, [%rd14+144];
	fma.rn.f32 	%f166, %f165, %f34, %f164;
	ld.global.f32 	%f167, [%rd14+148];
	fma.rn.f32 	%f168, %f167, %f35, %f166;
	ld.global.f32 	%f169, [%rd14+152];
	fma.rn.f32 	%f170, %f169, %f36, %f168;
	ld.global.f32 	%f171, [%rd14+156];
	fma.rn.f32 	%f172, %f171, %f37, %f170;
	ld.global.f32 	%f173, [%rd14+160];
	fma.rn.f32 	%f174, %f173, %f38, %f172;
	ld.global.f32 	%f175, [%rd14+164];
	fma.rn.f32 	%f176, %f175, %f39, %f174;
	ld.global.f32 	%f177, [%rd14+168];
	fma.rn.f32 	%f178, %f177, %f40, %f176;
	ld.global.f32 	%f179, [%rd14+172];
	fma.rn.f32 	%f180, %f179, %f41, %f178;
	ld.global.f32 	%f181, [%rd14+176];
	fma.rn.f32 	%f182, %f181, %f42, %f180;
	ld.global.f32 	%f183, [%rd14+180];
	fma.rn.f32 	%f184, %f183, %f43, %f182;
	ld.global.f32 	%f185, [%rd14+184];
	mul.f32 	%f186, %f42, %f8;
	fma.rn.f32 	%f187, %f185, %f186, %f184;
	ld.global.f32 	%f188, [%rd14+188];
	mul.f32 	%f189, %f42, %f9;
	fma.rn.f32 	%f190, %f188, %f189, %f187;
	ld.global.f32 	%f191, [%rd14+192];
	fma.rn.f32 	%f192, %f191, %f5, %f190;
	ld.global.f32 	%f193, [%rd14+196];
	mul.f32 	%f194, %f5, %f3;
	fma.rn.f32 	%f195, %f193, %f194, %f192;
	ld.global.f32 	%f196, [%rd14+200];
	fma.rn.f32 	%f197, %f196, %f44, %f195;
	ld.global.f32 	%f198, [%rd14+204];
	fma.rn.f32 	%f199, %f198, %f45, %f197;
	ld.global.f32 	%f200, [%rd14+208];
	fma.rn.f32 	%f201, %f200, %f46, %f199;
	ld.global.f32 	%f202, [%rd14+212];
	fma.rn.f32 	%f203, %f202, %f47, %f201;
	ld.global.f32 	%f204, [%rd14+216];
	fma.rn.f32 	%f205, %f204, %f48, %f203;
	ld.global.f32 	%f206, [%rd14+220];
	fma.rn.f32 	%f207, %f206, %f49, %f205;
	ld.global.f32 	%f208, [%rd14+224];
	fma.rn.f32 	%f209, %f208, %f50, %f207;
	ld.global.f32 	%f210, [%rd14+228];
	fma.rn.f32 	%f211, %f210, %f51, %f209;
	ld.global.f32 	%f212, [%rd14+232];
	fma.rn.f32 	%f213, %f212, %f52, %f211;
	ld.global.f32 	%f214, [%rd14+236];
	mul.f32 	%f215, %f50, %f9;
	fma.rn.f32 	%f216, %f214, %f215, %f213;
	ld.global.f32 	%f217, [%rd14+240];
	fma.rn.f32 	%f218, %f217, %f53, %f216;
	ld.global.f32 	%f219, [%rd14+244];
	fma.rn.f32 	%f220, %f219, %f54, %f218;
	ld.global.f32 	%f221, [%rd14+248];
	fma.rn.f32 	%f222, %f221, %f55, %f220;
	ld.global.f32 	%f223, [%rd14+252];
	fma.rn.f32 	%f224, %f223, %f56, %f222;
	ld.global.f32 	%f225, [%rd1];
	mul.f32 	%f226, %f224, %f225;
	mul.wide.s32 	%rd15, %r55, 4;
	add.s64 	%rd16, %rd2, %rd15;
	atom.global.add.f32 	%f227, [%rd16], %f226;
$L__BB7_6:
	add.s32 	%r56, %r56, 1;
	add.s32 	%r55, %r55, 1;
	add.s32 	%r54, %r54, 1;
	add.s32 	%r53, %r53, 64;
	setp.ne.s32 	%p18, %r56, 4;
	@%p18 bra 	$L__BB7_4;
	add.s32 	%r51, %r51, 1;
	setp.ne.s32 	%p19, %r51, 4;
	@%p19 bra 	$L__BB7_3;
	add.s32 	%r49, %r49, 1;
	setp.ne.s32 	%p20, %r49, 4;
	@%p20 bra 	$L__BB7_2;
$L__BB7_9:
	ret;

}


// ===== COMPILED SASS (sm_100) =====

	.target	sm_100

	.elftype	@"ET_EXEC"


//--------------------- .note.nv.tkinfo           --------------------------
	.section	.note.nv.tkinfo,"",@"SHT_NOTE"
	.sectionflags	@"SHF_NOTE_NV_TKINFO"
	.tkinfo
        /*0018*/ 	.word	0x00000002
        /*0030*/ 	.string	""
        /*0030*/ 	.string	"ptxas"
        /*0030*/ 	.string	"Cuda compilation tools, release 13.0, V13.0.88"
        /*0030*/ 	.string	"Build cuda_13.0.r13.0/compiler.36424714_0"
        /*0030*/ 	.string	"-arch sm_100 -m 64 "



//--------------------- .note.nv.cuinfo           --------------------------
	.section	.note.nv.cuinfo,"",@"SHT_NOTE"
	.sectionflags	@"SHF_NOTE_NV_CUINFO"
        /*0018*/ 	.short	0x0002
        /*001a*/ 	.short	0x0064
        /*001c*/ 	.short	0x0082
	.zero		2


//--------------------- .nv.info                  --------------------------
	.section	.nv.info,"",@"SHT_CUDA_INFO"
	.align	4


	//----- nvinfo : EIATTR_REGCOUNT
	.align		4
        /*0000*/ 	.byte	0x04, 0x2f
        /*0002*/ 	.short	(.L_1 - .L_0)
	.align		4
.L_0:
        /*0004*/ 	.word	index@(_Z32affineLinearBackwardWarp2DKernelPKfS0_S0_Pfii)
        /*0008*/ 	.word	0x00000016


	//----- nvinfo : EIATTR_FRAME_SIZE
	.align		4
.L_1:
        /*000c*/ 	.byte	0x04, 0x11
        /*000e*/ 	.short	(.L_3 - .L_2)
	.align		4
.L_2:
        /*0010*/ 	.word	index@(_Z32affineLinearBackwardWarp2DKernelPKfS0_S0_Pfii)
        /*0014*/ 	.word	0x00000000


	//----- nvinfo : EIATTR_REGCOUNT
	.align		4
.L_3:
        /*0018*/ 	.byte	0x04, 0x2f
        /*001a*/ 	.short	(.L_5 - .L_4)
	.align		4
.L_4:
        /*001c*/ 	.word	index@(_Z39adjointAffineLinearBackwardWarp2DKernelPKfS0_S0_Pfii)
        /*0020*/ 	.word	0x00000014


	//----- nvinfo : EIATTR_FRAME_SIZE
	.align		4
.L_5:
        /*0024*/ 	.byte	0x04, 0x11
        /*0026*/ 	.short	(.L_7 - .L_6)
	.align		4
.L_6:
        /*0028*/ 	.word	index@(_Z39adjointAffineLinearBackwardWarp2DKernelPKfS0_S0_Pfii)
        /*002c*/ 	.word	0x00000000


	//----- nvinfo : EIATTR_REGCOUNT
	.align		4
.L_7:
        /*0030*/ 	.byte	0x04, 0x2f
        /*0032*/ 	.short	(.L_9 - .L_8)
	.align		4
.L_8:
        /*0034*/ 	.word	index@(_Z32affineLinearBackwardWarp3DKernelPKfS0_S0_Pfiii)
        /*0038*/ 	.word	0x0000001c


	//----- nvinfo : EIATTR_FRAME_SIZE
	.align		4
.L_9:
        /*003c*/ 	.byte	0x04, 0x11
        /*003e*/ 	.short	(.L_11 - .L_10)
	.align		4
.L_10:
        /*0040*/ 	.word	index@(_Z32affineLinearBackwardWarp3DKernelPKfS0_S0_Pfiii)
        /*0044*/ 	.word	0x00000000


	//----- nvinfo : EIATTR_REGCOUNT
	.align		4
.L_11:
        /*0048*/ 	.byte	0x04, 0x2f
        /*004a*/ 	.short	(.L_13 - .L_12)
	.align		4
.L_12:
        /*004c*/ 	.word	index@(_Z39adjointAffineLinearBackwardWarp3DKernelPKfS0_S0_Pfiii)
        /*0050*/ 	.word	0x0000001c


	//----- nvinfo : EIATTR_FRAME_SIZE
	.align		4
.L_13:
        /*0054*/ 	.byte	0x04, 0x11
        /*0056*/ 	.short	(.L_15 - .L_14)
	.align		4
.L_14:
        /*0058*/ 	.word	index@(_Z39adjointAffineLinearBackwardWarp3DKernelPKfS0_S0_Pfiii)
        /*005c*/ 	.word	0x00000000


	//----- nvinfo : EIATTR_REGCOUNT
	.align		4
.L_15:
        /*0060*/ 	.byte	0x04, 0x2f
        /*0062*/ 	.short	(.L_17 - .L_16)
	.align		4
.L_16:
        /*0064*/ 	.word	index@(_Z31affineCubicBackwardWarp2DKernelPKfS0_S0_PfiiS0_)
        /*0068*/ 	.word	0x00000020


	//----- nvinfo : EIATTR_FRAME_SIZE
	.align		4
.L_17:
        /*006c*/ 	.byte	0x04, 0x11
        /*006e*/ 	.short	(.L_19 - .L_18)
	.align		4
.L_18:
        /*0070*/ 	.word	index@(_Z31affineCubicBackwardWarp2DKernelPKfS0_S0_PfiiS0_)
        /*0074*/ 	.word	0x00000000


	//----- nvinfo : EIATTR_REGCOUNT
	.align		4
.L_19:
        /*0078*/ 	.byte	0x04, 0x2f
        /*007a*/ 	.short	(.L_21 - .L_20)
	.align		4
.L_20:
        /*007c*/ 	.word	index@(_Z38adjointAffineCubicBackwardWarp2DKernelPKfS0_S0_Pfii)
        /*0080*/ 	.word	0x00000020


	//----- nvinfo : EIATTR_FRAME_SIZE
	.align		4
.L_21:
        /*0084*/ 	.byte	0x04, 0x11
        /*0086*/ 	.short	(.L_23 - .L_22)
	.align		4
.L_22:
        /*0088*/ 	.word	index@(_Z38adjointAffineCubicBackwardWarp2DKernelPKfS0_S0_Pfii)
        /*008c*/ 	.word	0x00000000


	//----- nvinfo : EIATTR_REGCOUNT
	.align		4
.L_23:
        /*0090*/ 	.byte	0x04, 0x2f
        /*0092*/ 	.short	(.L_25 - .L_24)
	.align		4
.L_24:
        /*0094*/ 	.word	index@(_Z31affineCubicBackwardWarp3DKernelPKfS0_S0_PfiiiS0_)
        /*0098*/ 	.word	0x00000050


	//----- nvinfo : EIATTR_FRAME_SIZE
	.align		4
.L_25:
        /*009c*/ 	.byte	0x04, 0x11
        /*009e*/ 	.short	(.L_27 - .L_26)
	.align		4
.L_26:
        /*00a0*/ 	.word	index@(_Z31affineCubicBackwardWarp3DKernelPKfS0_S0_PfiiiS0_)
        /*00a4*/ 	.word	0x00000000


	//----- nvinfo : EIATTR_REGCOUNT
	.align		4
.L_27:
        /*00a8*/ 	.byte	0x04, 0x2f
        /*00aa*/ 	.short	(.L_29 - .L_28)
	.align		4
.L_28:
        /*00ac*/ 	.word	index@(_Z38adjointAffineCubicBackwardWarp3DKernelPKfS0_S0_PfiiiS0_)
        /*00b0*/ 	.word	0x00000050


	//----- nvinfo : EIATTR_FRAME_SIZE
	.align		4
.L_29:
        /*00b4*/ 	.byte	0x04, 0x11
        /*00b6*/ 	.short	(.L_31 - .L_30)
	.align		4
.L_30:
        /*00b8*/ 	.word	index@(_Z38adjointAffineCubicBackwardWarp3DKernelPKfS0_S0_PfiiiS0_)
        /*00bc*/ 	.word	0x00000000


	//----- nvinfo : EIATTR_MIN_STACK_SIZE
	.align		4
.L_31:
        /*00c0*/ 	.byte	0x04, 0x12
        /*00c2*/ 	.short	(.L_33 - .L_32)
	.align		4
.L_32:
        /*00c4*/ 	.word	index@(_Z38adjointAffineCubicBackwardWarp3DKernelPKfS0_S0_PfiiiS0_)
        /*00c8*/ 	.word	0x00000000


	//----- nvinfo : EIATTR_MIN_STACK_SIZE
	.align		4
.L_33:
        /*00cc*/ 	.byte	0x04, 0x12
        /*00ce*/ 	.short	(.L_35 - .L_34)
	.align		4
.L_34:
        /*00d0*/ 	.word	index@(_Z31affineCubicBackwardWarp3DKernelPKfS0_S0_PfiiiS0_)
        /*00d4*/ 	.word	0x00000000


	//----- nvinfo : EIATTR_MIN_STACK_SIZE
	.align		4
.L_35:
        /*00d8*/ 	.byte	0x04, 0x12
        /*00da*/ 	.short	(.L_37 - .L_36)
	.align		4
.L_36:
        /*00dc*/ 	.word	index@(_Z38adjointAffineCubicBackwardWarp2DKernelPKfS0_S0_Pfii)
        /*00e0*/ 	.word	0x00000000


	//----- nvinfo : EIATTR_MIN_STACK_SIZE
	.align		4
.L_37:
        /*00e4*/ 	.byte	0x04, 0x12
        /*00e6*/ 	.short	(.L_39 - .L_38)
	.align		4
.L_38:
        /*00e8*/ 	.word	index@(_Z31affineCubicBackwardWarp2DKernelPKfS0_S0_PfiiS0_)
        /*00ec*/ 	.word	0x00000000


	//----- nvinfo : EIATTR_MIN_STACK_SIZE
	.align		4
.L_39:
        /*00f0*/ 	.byte	0x04, 0x12
        /*00f2*/ 	.short	(.L_41 - .L_40)
	.align		4
.L_40:
        /*00f4*/ 	.word	index@(_Z39adjointAffineLinearBackwardWarp3DKernelPKfS0_S0_Pfiii)
        /*00f8*/ 	.word	0x00000000


	//----- nvinfo : EIATTR_MIN_STACK_SIZE
	.align		4
.L_41:
        /*00fc*/ 	.byte	0x04, 0x12
        /*00fe*/ 	.short	(.L_43 - .L_42)
	.align		4
.L_42:
        /*0100*/ 	.word	index@(_Z32affineLinearBackwardWarp3DKernelPKfS0_S0_Pfiii)
        /*0104*/ 	.word	0x00000000


	//----- nvinfo : EIATTR_MIN_STACK_SIZE
	.align		4
.L_43:
        /*0108*/ 	.byte	0x04, 0x12
        /*010a*/ 	.short	(.L_45 - .L_44)
	.align		4
.L_44:
        /*010c*/ 	.word	index@(_Z39adjointAffineLinearBackwardWarp2DKernelPKfS0_S0_Pfii)
        /*0110*/ 	.word	0x00000000


	//----- nvinfo : EIATTR_MIN_STACK_SIZE
	.align		4
.L_45:
        /*0114*/ 	.byte	0x04, 0x12
        /*0116*/ 	.short	(.L_47 - .L_46)
	.align		4
.L_46:
        /*0118*/ 	.word	index@(_Z32affineLinearBackwardWarp2DKernelPKfS0_S0_Pfii)
        /*011c*/ 	.word	0x00000000
.L_47:


//--------------------- .nv.compat                --------------------------
	.section	.nv.compat,"",@"SHT_CUDA_COMPAT_INFO"
	.align	4
        /*0000*/ 	.byte	0x02, 0x09, 0x00, 0x00, 0x02, 0x02, 0x01, 0x00, 0x02, 0x05, 0x05, 0x00, 0x03, 0x07, 0x01, 0x01
        /*0010*/ 	.byte	0x02, 0x03, 0x00, 0x00, 0x02, 0x06, 0x01, 0x00, 0x04, 0x0b, 0x08, 0x00, 0x09, 0x00, 0x00, 0x00
        /*0020*/ 	.byte	0x00, 0x00, 0x00, 0x00


//--------------------- .nv.info._Z38adjointAffineCubicBackwardWarp3DKernelPKfS0_S0_PfiiiS0_ --------------------------
	.section	.nv.info._Z38adjointAffineCubicBackwardWarp3DKernelPKfS0_S0_PfiiiS0_,"",@"SHT_CUDA_INFO"
	.sectionflags	@""
	.align	4


	//----- nvinfo : EIATTR_CUDA_API_VERSION
	.align		4
        /*0000*/ 	.byte	0x04, 0x37
        /*0002*/ 	.short	(.L_49 - .L_48)
.L_48:
        /*0004*/ 	.word	0x00000082


	//----- nvinfo : EIATTR_KPARAM_INFO
	.align		4
.L_49:
        /*0008*/ 	.byte	0x04, 0x17
        /*000a*/ 	.short	(.L_51 - .L_50)
.L_50:
        /*000c*/ 	.word	0x00000000
        /*0010*/ 	.short	0x0007
        /*0012*/ 	.short	0x0030
        /*0014*/ 	.byte	0x00, 0xf5, 0x21, 0x00


	//----- nvinfo : EIATTR_KPARAM_INFO
	.align		4
.L_51:
        /*0018*/ 	.byte	0x04, 0x17
        /*001a*/ 	.short	(.L_53 - .L_52)
.L_52:
        /*001c*/ 	.word	0x00000000
        /*0020*/ 	.short	0x0006
        /*0022*/ 	.short	0x0028
        /*0024*/ 	.byte	0x00, 0xf0, 0x11, 0x00


	//----- nvinfo : EIATTR_KPARAM_INFO
	.align		4
.L_53:
        /*0028*/ 	.byte	0x04, 0x17
        /*002a*/ 	.short	(.L_55 - .L_54)
.L_54:
        /*002c*/ 	.word	0x00000000
        /*0030*/ 	.short	0x0005
        /*0032*/ 	.short	0x0024
        /*0034*/ 	.byte	0x00, 0xf0, 0x11, 0x00


	//----- nvinfo : EIATTR_KPARAM_INFO
	.align		4
.L_55:
        /*0038*/ 	.byte	0x04, 0x17
        /*003a*/ 	.short	(.L_57 - .L_56)
.L_56:
        /*003c*/ 	.word	0x00000000
        /*0040*/ 	.short	0x0004
        /*0042*/ 	.short	0x0020
        /*0044*/ 	.byte	0x00, 0xf0, 0x11, 0x00


	//----- nvinfo : EIATTR_KPARAM_INFO
	.align		4
.L_57:
        /*0048*/ 	.byte	0x04, 0x17
        /*004a*/ 	.short	(.L_59 - .L_58)
.L_58:
        /*004c*/ 	.word	0x00000000
        /*0050*/ 	.short	0x0003
        /*0052*/ 	.short	0x0018
        /*0054*/ 	.byte	0x00, 0xf5, 0x21, 0x00


	//----- nvinfo : EIATTR_KPARAM_INFO
	.align		4
.L_59:
        /*0058*/ 	.byte	0x04, 0x17
        /*005a*/ 	.short	(.L_61 - .L_60)
.L_60:
        /*005c*/ 	.word	0x00000000
        /*0060*/ 	.short	0x0002
        /*0062*/ 	.short	0x0010
        /*0064*/ 	.byte	0x00, 0xf5, 0x21, 0x00


	//----- nvinfo : EIATTR_KPARAM_INFO
	.align		4
.L_61:
        /*0068*/ 	.byte	0x04, 0x17
        /*006a*/ 	.short	(.L_63 - .L_62)
.L_62:
        /*006c*/ 	.word	0x00000000
        /*0070*/ 	.short	0x0001
        /*0072*/ 	.short	0x0008
        /*0074*/ 	.byte	0x00, 0xf5, 0x21, 0x00


	//----- nvinfo : EIATTR_KPARAM_INFO
	.align		4
.L_63:
        /*0078*/ 	.byte	0x04, 0x17
        /*007a*/ 	.short	(.L_65 - .L_64)
.L_64:
        /*007c*/ 	.word	0x00000000
        /*0080*/ 	.short	0x0000
        /*0082*/ 	.short	0x0000
        /*0084*/ 	.byte	0x00, 0xf5, 0x21, 0x00


	//----- nvinfo : EIATTR_SPARSE_MMA_MASK
	.align		4
.L_65:
        /*0088*/ 	.byte	0x03, 0x50
        /*008a*/ 	.short	0x0000


	//----- nvinfo : EIATTR_MAXREG_COUNT
	.align		4
        /*008c*/ 	.byte	0x03, 0x1b
        /*008e*/ 	.short	0x00ff


	//----- nvinfo : EIATTR_MERCURY_ISA_VERSION
	.align		4
        /*0090*/ 	.byte	0x03, 0x5f
        /*0092*/ 	.short	0x0101


	//----- nvinfo : EIATTR_VRC_CTA_INIT_COUNT
	.align		4
        /*0094*/ 	.byte	0x02, 0x4a
	.zero		1
	.zero		1


	//----- nvinfo : EIATTR_EXIT_INSTR_OFFSETS
	.align		4
        /*0098*/ 	.byte	0x04, 0x1c
        /*009a*/ 	.short	(.L_67 - .L_66)


	//   ....[0]....
.L_66:
        /*009c*/ 	.word	0x00000120


	//   ....[1]....
        /*00a0*/ 	.word	0x00001290


	//----- nvinfo : EIATTR_CRS_STACK_SIZE
	.align		4
.L_67:
        /*00a4*/ 	.byte	0x04, 0x1e
        /*00a6*/ 	.short	(.L_69 - .L_68)
.L_68:
        /*00a8*/ 	.word	0x00000000


	//----- nvinfo : EIATTR_CBANK_PARAM_SIZE
	.align		4
.L_69:
        /*00ac*/ 	.byte	0x03, 0x19
        /*00ae*/ 	.short	0x0038


	//----- nvinfo : EIATTR_PARAM_CBANK
	.align		4
        /*00b0*/ 	.byte	0x04, 0x0a
        /*00b2*/ 	.short	(.L_71 - .L_70)
	.align		4
.L_70:
        /*00b4*/ 	.word	index@(.nv.constant0._Z38adjointAffineCubicBackwardWarp3DKernelPKfS0_S0_PfiiiS0_)
        /*00b8*/ 	.short	0x0380
        /*00ba*/ 	.short	0x0038


	//----- nvinfo : EIATTR_SW_WAR
	.align		4
.L_71:
        /*00bc*/ 	.byte	0x04, 0x36
        /*00be*/ 	.short	(.L_73 - .L_72)
.L_72:
        /*00c0*/ 	.word	0x00000008
.L_73:


//--------------------- .nv.info._Z31affineCubicBackwardWarp3DKernelPKfS0_S0_PfiiiS0_ --------------------------
	.section	.nv.info._Z31affineCubicBackwardWarp3DKernelPKfS0_S0_PfiiiS0_,"",@"SHT_CUDA_INFO"
	.sectionflags	@""
	.align	4


	//----- nvinfo : EIATTR_CUDA_API_VERSION
	.align		4
        /*0000*/ 	.byte	0x04, 0x37
        /*0002*/ 	.short	(.L_75 - .L_74)
.L_74:
        /*0004*/ 	.word	0x00000082


	//----- nvinfo : EIATTR_KPARAM_INFO
	.align		4
.L_75:
        /*0008*/ 	.byte	0x04, 0x17
        /*000a*/ 	.short	(.L_77 - .L_76)
.L_76:
        /*000c*/ 	.word	0x00000000
        /*0010*/ 	.short	0x0007
        /*0012*/ 	.short	0x0030
        /*0014*/ 	.byte	0x00, 0xf5, 0x21, 0x00


	//----- nvinfo : EIATTR_KPARAM_INFO
	.align		4
.L_77:
        /*0018*/ 	.byte	0x04, 0x17
        /*001a*/ 	.short	(.L_79 - .L_78)
.L_78:
        /*001c*/ 	.word	0x00000000
        /*0020*/ 	.short	0x0006
        /*0022*/ 	.short	0x0028
        /*0024*/ 	.byte	0x00, 0xf0, 0x11, 0x00


	//----- nvinfo : EIATTR_KPARAM_INFO
	.align		4
.L_79:
        /*0028*/ 	.byte	0x04, 0x17
        /*002a*/ 	.short	(.L_81 - .L_80)
.L_80:
        /*002c*/ 	.word	0x00000000
        /*0030*/ 	.short	0x0005
        /*0032*/ 	.short	0x0024
        /*0034*/ 	.byte	0x00, 0xf0, 0x11, 0x00


	//----- nvinfo : EIATTR_KPARAM_INFO
	.align		4
.L_81:
        /*0038*/ 	.byte	0x04, 0x17
        /*003a*/ 	.short	(.L_83 - .L_82)
.L_82:
        /*003c*/ 	.word	0x00000000
        /*0040*/ 	.short	0x0004
        /*0042*/ 	.short	0x0020
        /*0044*/ 	.byte	0x00, 0xf0, 0x11, 0x00


	//----- nvinfo : EIATTR_KPARAM_INFO
	.align		4
.L_83:
        /*0048*/ 	.byte	0x04, 0x17
        /*004a*/ 	.short	(.L_85 - .L_84)
.L_84:
        /*004c*/ 	.word	0x00000000
        /*0050*/ 	.short	0x0003
        /*0052*/ 	.short	0x0018
        /*0054*/ 	.byte	0x00, 0xf5, 0x21, 0x00


	//----- nvinfo : EIATTR_KPARAM_INFO
	.align		4
.L_85:
        /*0058*/ 	.byte	0x04, 0x17
        /*005a*/ 	.short	(.L_87 - .L_86)
.L_86:
        /*005c*/ 	.word	0x00000000
        /*0060*/ 	.short	0x0002
        /*0062*/ 	.short	0x0010
        /*0064*/ 	.byte	0x00, 0xf5, 0x21, 0x00


	//----- nvinfo : EIATTR_KPARAM_INFO
	.align		4
.L_87:
        /*0068*/ 	.byte	0x04, 0x17
        /*006a*/ 	.short	(.L_89 - .L_88)
.L_88:
        /*006c*/ 	.word	0x00000000
        /*0070*/ 	.short	0x0001
        /*0072*/ 	.short	0x0008
        /*0074*/ 	.byte	0x00, 0xf5, 0x21, 0x00


	//----- nvinfo : EIATTR_KPARAM_INFO
	.align		4
.L_89:
        /*0078*/ 	.byte	0x04, 0x17
        /*007a*/ 	.short	(.L_91 - .L_90)
.L_90:
        /*007c*/ 	.word	0x00000000
        /*0080*/ 	.short	0x0000
        /*0082*/ 	.short	0x0000
        /*0084*/ 	.byte	0x00, 0xf5, 0x21, 0x00


	//----- nvinfo : EIATTR_SPARSE_MMA_MASK
	.align		4
.L_91:
        /*0088*/ 	.byte	0x03, 0x50
        /*008a*/ 	.short	0x0000


	//----- nvinfo : EIATTR_MAXREG_COUNT
	.align		4
        /*008c*/ 	.byte	0x03, 0x1b
        /*008e*/ 	.short	0x00ff


	//----- nvinfo : EIATTR_MERCURY_ISA_VERSION
	.align		4
        /*0090*/ 	.byte	0x03, 0x5f
        /*0092*/ 	.short	0x0101


	//----- nvinfo : EIATTR_VRC_CTA_INIT_COUNT
	.align		4
        /*0094*/ 	.byte	0x02, 0x4a
	.zero		1
	.zero		1


	//----- nvinfo : EIATTR_EXIT_INSTR_OFFSETS
	.align		4
        /*0098*/ 	.byte	0x04, 0x1c
        /*009a*/ 	.short	(.L_93 - .L_92)


	//   ....[0]....
.L_92:
        /*009c*/ 	.word	0x00000120


	//   ....[1]....
        /*00a0*/ 	.word	0x000012a0


	//----- nvinfo : EIATTR_CRS_STACK_SIZE
	.align		4
.L_93:
        /*00a4*/ 	.byte	0x04, 0x1e
        /*00a6*/ 	.short	(.L_95 - .L_94)
.L_94:
        /*00a8*/ 	.word	0x00000000


	//----- nvinfo : EIATTR_CBANK_PARAM_SIZE
	.align		4
.L_95:
        /*00ac*/ 	.byte	0x03, 0x19
        /*00ae*/ 	.short	0x0038


	//----- nvinfo : EIATTR_PARAM_CBANK
	.align		4
        /*00b0*/ 	.byte	0x04, 0x0a
        /*00b2*/ 	.short	(.L_97 - .L_96)
	.align		4
.L_96:
        /*00b4*/ 	.word	index@(.nv.constant0._Z31affineCubicBackwardWarp3DKernelPKfS0_S0_PfiiiS0_)
        /*00b8*/ 	.short	0x0380
        /*00ba*/ 	.short	0x0038


	//----- nvinfo : EIATTR_SW_WAR
	.align		4
.L_97:
        /*00bc*/ 	.byte	0x04, 0x36
        /*00be*/ 	.short	(.L_99 - .L_98)
.L_98:
        /*00c0*/ 	.word	0x00000008
.L_99:


//--------------------- .nv.info._Z38adjointAffineCubicBackwardWarp2DKernelPKfS0_S0_Pfii --------------------------
	.section	.nv.info._Z38adjointAffineCubicBackwardWarp2DKernelPKfS0_S0_Pfii,"",@"SHT_CUDA_INFO"
	.sectionflags	@""
	.align	4


	//----- nvinfo : EIATTR_CUDA_API_VERSION
	.align		4
        /*0000*/ 	.byte	0x04, 0x37
        /*0002*/ 	.short	(.L_101 - .L_100)
.L_100:
        /*0004*/ 	.word	0x00000082


	//----- nvinfo : EIATTR_KPARAM_INFO
	.align		4
.L_101:
        /*0008*/ 	.byte	0x04, 0x17
        /*000a*/ 	.short	(.L_103 - .L_102)
.L_102:
        /*000c*/ 	.word	0x00000000
        /*0010*/ 	.short	0x0005
        /*0012*/ 	.short	0x0024
        /*0014*/ 	.byte	0x00, 0xf0, 0x11, 0x00


	//----- nvinfo : EIATTR_KPARAM_INFO
	.align		4
.L_103:
        /*0018*/ 	.byte	0x04, 0x17
        /*001a*/ 	.short	(.L_105 - .L_104)
.L_104:
        /*001c*/ 	.word	0x00000000
        /*0020*/ 	.short	0x0004
        /*0022*/ 	.short	0x0020
        /*0024*/ 	.byte	0x00, 0xf0, 0x11, 0x00


	//----- nvinfo : EIATTR_KPARAM_INFO
	.align		4
.L_105:
        /*0028*/ 	.byte	0x04, 0x17
        /*002a*/ 	.short	(.L_107 - .L_106)
.L_106:
        /*002c*/ 	.word	0x00000000
        /*0030*/ 	.short	0x0003
        /*0032*/ 	.short	0x0018
        /*0034*/ 	.byte	0x00, 0xf5, 0x21, 0x00


	//----- nvinfo : EIATTR_KPARAM_INFO
	.align		4
.L_107:
        /*0038*/ 	.byte	0x04, 0x17
        /*003a*/ 	.short	(.L_109 - .L_108)
.L_108:
        /*003c*/ 	.word	0x00000000
        /*0040*/ 	.short	0x0002
        /*0042*/ 	.short	0x0010
        /*0044*/ 	.byte	0x00, 0xf5, 0x21, 0x00


	//----- nvinfo : EIATTR_KPARAM_INFO
	.align		4
.L_109:
        /*0048*/ 	.byte	0x04, 0x17
        /*004a*/ 	.short	(.L_111 - .L_110)
.L_110:
        /*004c*/ 	.word	0x00000000
        /*0050*/ 	.short	0x0001
        /*0052*/ 	.short	0x0008
        /*0054*/ 	.byte	0x00, 0xf5, 0x21, 0x00


	//----- nvinfo : EIATTR_KPARAM_INFO
	.align		4
.L_111:
        /*0058*/ 	.byte	0x04, 0x17
        /*005a*/ 	.short	(.L_113 - .L_112)
.L_112:
        /*005c*/ 	.word	0x00000000
        /*0060*/ 	.short	0x0000
        /*0062*/ 	.short	0x0000
        /*0064*/ 	.byte	0x00, 0xf5, 0x21, 0x00


	//----- nvinfo : EIATTR_SPARSE_MMA_MASK
	.align		4
.L_113:
        /*0068*/ 	.byte	0x03, 0x50
        /*006a*/ 	.short	0x0000


	//----- nvinfo : EIATTR_MAXREG_COUNT
	.align		4
        /*006c*/ 	.byte	0x03, 0x1b
        /*006e*/ 	.short	0x00ff


	//----- nvinfo : EIATTR_MERCURY_ISA_VERSION
	.align		4
        /*0070*/ 	.byte	0x03, 0x5f
        /*0072*/ 	.short	0x0101


	//----- nvinfo : EIATTR_VRC_CTA_INIT_COUNT
	.align		4
        /*0074*/ 	.byte	0x02, 0x4a
	.zero		1
	.zero		1


	//----- nvinfo : EIATTR_EXIT_INSTR_OFFSETS
	.align		4
        /*0078*/ 	.byte	0x04, 0x1c
        /*007a*/ 	.short	(.L_115 - .L_114)


	//   ....[0]....
.L_114:
        /*007c*/ 	.word	0x000000c0


	//   ....[1]....
        /*0080*/ 	.word	0x000014b0


	//   ....[2]....
        /*0084*/ 	.word	0x00001700


	//   ....[3]....
        /*0088*/ 	.word	0x00001740


	//----- nvinfo : EIATTR_CRS_STACK_SIZE
	.align		4
.L_115:
        /*008c*/ 	.byte	0x04, 0x1e
        /*008e*/ 	.short	(.L_117 - .L_116)
.L_116:
        /*0090*/ 	.word	0x00000000


	//----- nvinfo : EIATTR_CBANK_PARAM_SIZE
	.align		4
.L_117:
        /*0094*/ 	.byte	0x03, 0x19
        /*0096*/ 	.short	0x0028


	//----- nvinfo : EIATTR_PARAM_CBANK
	.align		4
        /*0098*/ 	.byte	0x04, 0x0a
        /*009a*/ 	.short	(.L_119 - .L_118)
	.align		4
.L_118:
        /*009c*/ 	.word	index@(.nv.constant0._Z38adjointAffineCubicBackwardWarp2DKernelPKfS0_S0_Pfii)
        /*00a0*/ 	.short	0x0380
        /*00a2*/ 	.short	0x0028


	//----- nvinfo : EIATTR_SW_WAR
	.align		4
.L_119:
        /*00a4*/ 	.byte	0x04, 0x36
        /*00a6*/ 	.short	(.L_121 - .L_120)
.L_120:
        /*00a8*/ 	.word	0x00000008
.L_121:


//--------------------- .nv.info._Z31affineCubicBackwardWarp2DKernelPKfS0_S0_PfiiS0_ --------------------------
	.section	.nv.info._Z31affineCubicBackwardWarp2DKernelPKfS0_S0_PfiiS0_,"",@"SHT_CUDA_INFO"
	.sectionflags	@""
	.align	4


	//----- nvinfo : EIATTR_CUDA_API_VERSION
	.align		4
        /*0000*/ 	.byte	0x04, 0x37
        /*0002*/ 	.short	(.L_123 - .L_122)
.L_122:
        /*0004*/ 	.word	0x00000082


	//----- nvinfo : EIATTR_KPARAM_INFO
	.align		4
.L_123:
        /*0008*/ 	.byte	0x04, 0x17
        /*000a*/ 	.short	(.L_125 - .L_124)
.L_124:
        /*000c*/ 	.word	0x00000000
        /*0010*/ 	.short	0x0006
        /*0012*/ 	.short	0x0028
        /*0014*/ 	.byte	0x00, 0xf5, 0x21, 0x00


	//----- nvinfo : EIATTR_KPARAM_INFO
	.align		4
.L_125:
        /*0018*/ 	.byte	0x04, 0x17
        /*001a*/ 	.short	(.L_127 - .L_126)
.L_126:
        /*001c*/ 	.word	0x00000000
        /*0020*/ 	.short	0x0005
        /*0022*/ 	.short	0x0024
        /*0024*/ 	.byte	0x00, 0xf0, 0x11, 0x00


	//----- nvinfo : EIATTR_KPARAM_INFO
	.align		4
.L_127:
        /*0028*/ 	.byte	0x04, 0x17
        /*002a*/ 	.short	(.L_129 - .L_128)
.L_128:
        /*002c*/ 	.word	0x00000000
        /*0030*/ 	.short	0x0004
        /*0032*/ 	.short	0x0020
        /*0034*/ 	.byte	0x00, 0xf0, 0x11, 0x00


	//----- nvinfo : EIATTR_KPARAM_INFO
	.align		4
.L_129:
        /*0038*/ 	.byte	0x04, 0x17
        /*003a*/ 	.short	(.L_131 - .L_130)
.L_130:
        /*003c*/ 	.word	0x00000000
        /*0040*/ 	.short	0x0003
        /*0042*/ 	.short	0x0018
        /*0044*/ 	.byte	0x00, 0xf5, 0x21, 0x00


	//----- nvinfo : EIATTR_KPARAM_INFO
	.align		4
.L_131:
        /*0048*/ 	.byte	0x04, 0x17
        /*004a*/ 	.short	(.L_133 - .L_132)
.L_132:
        /*004c*/ 	.word	0x00000000
        /*0050*/ 	.short	0x0002
        /*0052*/ 	.short	0x0010
        /*0054*/ 	.byte	0x00, 0xf5, 0x21, 0x00


	//----- nvinfo : EIATTR_KPARAM_INFO
	.align		4
.L_133:
        /*0058*/ 	.byte	0x04, 0x17
        /*005a*/ 	.short	(.L_135 - .L_134)
.L_134:
        /*005c*/ 	.word	0x00000000
        /*0060*/ 	.short	0x0001
        /*0062*/ 	.short	0x0008
        /*0064*/ 	.byte	0x00, 0xf5, 0x21, 0x00


	//----- nvinfo : EIATTR_KPARAM_INFO
	.align		4
.L_135:
        /*0068*/ 	.byte	0x04, 0x17
        /*006a*/ 	.short	(.L_137 - .L_136)
.L_136:
        /*006c*/ 	.word	0x00000000
        /*0070*/ 	.short	0x0000
        /*0072*/ 	.short	0x0000
        /*0074*/ 	.byte	0x00, 0xf5, 0x21, 0x00


	//----- nvinfo : EIATTR_SPARSE_MMA_MASK
	.align		4
.L_137:
        /*0078*/ 	.byte	0x03, 0x50
        /*007a*/ 	.short	0x0000


	//----- nvinfo : EIATTR_MAXREG_COUNT
	.align		4
        /*007c*/ 	.byte	0x03, 0x1b
        /*007e*/ 	.short	0x00ff


	//----- nvinfo : EIATTR_MERCURY_ISA_VERSION
	.align		4
        /*0080*/ 	.byte	0x03, 0x5f
        /*0082*/ 	.short	0x0101


	//----- nvinfo : EIATTR_VRC_CTA_INIT_COUNT
	.align		4
        /*0084*/ 	.byte	0x02, 0x4a
	.zero		1
	.zero		1


	//----- nvinfo : EIATTR_EXIT_INSTR_OFFSETS
	.align		4
        /*0088*/ 	.byte	0x04, 0x1c
        /*008a*/ 	.short	(.L_139 - .L_138)


	//   ....[0]....
.L_138:
        /*008c*/ 	.word	0x000000c0


	//   ....[1]....
        /*0090*/ 	.word	0x00001170


	//----- nvinfo : EIATTR_CRS_STACK_SIZE
	.align		4
.L_139:
        /*0094*/ 	.byte	0x04, 0x1e
        /*0096*/ 	.short	(.L_141 - .L_140)
.L_140:
        /*0098*/ 	.word	0x00000000


	//----- nvinfo : EIATTR_CBANK_PARAM_SIZE
	.align		4
.L_141:
        /*009c*/ 	.byte	0x03, 0x19
        /*009e*/ 	.short	0x0030


	//----- nvinfo : EIATTR_PARAM_CBANK
	.align		4
        /*00a0*/ 	.byte	0x04, 0x0a
        /*00a2*/ 	.short	(.L_143 - .L_142)
	.align		4
.L_142:
        /*00a4*/ 	.word	index@(.nv.constant0._Z31affineCubicBackwardWarp2DKernelPKfS0_S0_PfiiS0_)
        /*00a8*/ 	.short	0x0380
        /*00aa*/ 	.short	0x0030


	//----- nvinfo : EIATTR_SW_WAR
	.align		4
.L_143:
        /*00ac*/ 	.byte	0x04, 0x36
        /*00ae*/ 	.short	(.L_145 - .L_144)
.L_144:
        /*00b0*/ 	.word	0x00000008
.L_145:


//--------------------- .nv.info._Z39adjointAffineLinearBackwardWarp3DKernelPKfS0_S0_Pfiii --------------------------
	.section	.nv.info._Z39adjointAffineLinearBackwardWarp3DKernelPKfS0_S0_Pfiii,"",@"SHT_CUDA_INFO"
	.sectionflags	@""
	.align	4


	//----- nvinfo : EIATTR_CUDA_API_VERSION
	.align		4
        /*0000*/ 	.byte	0x04, 0x37
        /*0002*/ 	.short	(.L_147 - .L_146)
.L_146:
        /*0004*/ 	.word	0x00000082


	//----- nvinfo : EIATTR_KPARAM_INFO
	.align		4
.L_147:
        /*0008*/ 	.byte	0x04, 0x17
        /*000a*/ 	.short	(.L_149 - .L_148)
.L_148:
        /*000c*/ 	.word	0x00000000
        /*0010*/ 	.short	0x0006
        /*0012*/ 	.short	0x0028
        /*0014*/ 	.byte	0x00, 0xf0, 0x11, 0x00


	//----- nvinfo : EIATTR_KPARAM_INFO
	.align		4
.L_149:
        /*0018*/ 	.byte	0x04, 0x17
        /*001a*/ 	.short	(.L_151 - .L_150)
.L_150:
        /*001c*/ 	.word	0x00000000
        /*0020*/ 	.short	0x0005
        /*0022*/ 	.short	0x0024
        /*0024*/ 	.byte	0x00, 0xf0, 0x11, 0x00


	//----- nvinfo : EIATTR_KPARAM_INFO
	.align		4
.L_151:
        /*0028*/ 	.byte	0x04, 0x17
        /*002a*/ 	.short	(.L_153 - .L_152)
.L_152:
        /*002c*/ 	.word	0x00000000
        /*0030*/ 	.short	0x0004
        /*0032*/ 	.short	0x0020
        /*0034*/ 	.byte	0x00, 0xf0, 0x11, 0x00


	//----- nvinfo : EIATTR_KPARAM_INFO
	.align		4
.L_153:
        /*0038*/ 	.byte	0x04, 0x17
        /*003a*/ 	.short	(.L_155 - .L_154)
.L_154:
        /*003c*/ 	.word	0x00000000
        /*0040*/ 	.short	0x0003
        /*0042*/ 	.short	0x0018
        /*0044*/ 	.byte	0x00, 0xf5, 0x21, 0x00


	//----- nvinfo : EIATTR_KPARAM_INFO
	.align		4
.L_155:
        /*0048*/ 	.byte	0x04, 0x17
        /*004a*/ 	.short	(.L_157 - .L_156)
.L_156:
        /*004c*/ 	.word	0x00000000
        /*0050*/ 	.short	0x0002
        /*0052*/ 	.short	0x0010
        /*0054*/ 	.byte	0x00, 0xf5, 0x21, 0x00


	//----- nvinfo : EIATTR_KPARAM_INFO
	.align		4
.L_157:
        /*0058*/ 	.byte	0x04, 0x17
        /*005a*/ 	.short	(.L_159 - .L_158)
.L_158:
        /*005c*/ 	.word	0x00000000
        /*0060*/ 	.short	0x0001
        /*0062*/ 	.short	0x0008
        /*0064*/ 	.byte	0x00, 0xf5, 0x21, 0x00


	//----- nvinfo : EIATTR_KPARAM_INFO
	.align		4
.L_159:
        /*0068*/ 	.byte	0x04, 0x17
        /*006a*/ 	.short	(.L_161 - .L_160)
.L_160:
        /*006c*/ 	.word	0x00000000
        /*0070*/ 	.short	0x0000
        /*0072*/ 	.short	0x0000
        /*0074*/ 	.byte	0x00, 0xf5, 0x21, 0x00


	//----- nvinfo : EIATTR_SPARSE_MMA_MASK
	.align		4
.L_161:
        /*0078*/ 	.byte	0x03, 0x50
        /*007a*/ 	.short	0x0000


	//----- nvinfo : EIATTR_MAXREG_COUNT
	.align		4
        /*007c*/ 	.byte	0x03, 0x1b
        /*007e*/ 	.short	0x00ff


	//----- nvinfo : EIATTR_MERCURY_ISA_VERSION
	.align		4
        /*0080*/ 	.byte	0x03, 0x5f
        /*0082*/ 	.short	0x0101


	//----- nvinfo : EIATTR_VRC_CTA_INIT_COUNT
	.align		4
        /*0084*/ 	.byte	0x02, 0x4a
	.zero		1
	.zero		1


	//----- nvinfo : EIATTR_EXIT_INSTR_OFFSETS
	.align		4
        /*0088*/ 	.byte	0x04, 0x1c
        /*008a*/ 	.short	(.L_163 - .L_162)


	//   ....[0]....
.L_162:
        /*008c*/ 	.word	0x00000120


	//   ....[1]....
        /*0090*/ 	.word	0x00000b10


	//   ....[2]....
        /*0094*/ 	.word	0x00000b40


	//   ....[3]....
        /*0098*/ 	.word	0x00000b70


	//   ....[4]....
        /*009c*/ 	.word	0x00000bc0


	//----- nvinfo : EIATTR_CRS_STACK_SIZE
	.align		4
.L_163:
        /*00a0*/ 	.byte	0x04, 0x1e
        /*00a2*/ 	.short	(.L_165 - .L_164)
.L_164:
        /*00a4*/ 	.word	0x00000000


	//----- nvinfo : EIATTR_CBANK_PARAM_SIZE
	.align		4
.L_165:
        /*00a8*/ 	.byte	0x03, 0x19
        /*00aa*/ 	.short	0x002c


	//----- nvinfo : EIATTR_PARAM_CBANK
	.align		4
        /*00ac*/ 	.byte	0x04, 0x0a
        /*00ae*/ 	.short	(.L_167 - .L_166)
	.align		4
.L_166:
        /*00b0*/ 	.word	index@(.nv.constant0._Z39adjointAffineLinearBackwardWarp3DKernelPKfS0_S0_Pfiii)
        /*00b4*/ 	.short	0x0380
        /*00b6*/ 	.short	0x002c


	//----- nvinfo : EIATTR_SW_WAR
	.align		4
.L_167:
        /*00b8*/ 	.byte	0x04, 0x36
        /*00ba*/ 	.short	(.L_169 - .L_168)
.L_168:
        /*00bc*/ 	.word	0x00000008
.L_169:


//--------------------- .nv.info._Z32affineLinearBackwardWarp3DKernelPKfS0_S0_Pfiii --------------------------
	.section	.nv.info._Z32affineLinearBackwardWarp3DKernelPKfS0_S0_Pfiii,"",@"SHT_CUDA_INFO"
	.sectionflags	@""
	.align	4


	//----- nvinfo : EIATTR_CUDA_API_VERSION
	.align		4
        /*0000*/ 	.byte	0x04, 0x37
        /*0002*/ 	.short	(.L_171 - .L_170)
.L_170:
        /*0004*/ 	.word	0x00000082


	//----- nvinfo : EIATTR_KPARAM_INFO
	.align		4
.L_171:
        /*0008*/ 	.byte	0x04, 0x17
        /*000a*/ 	.short	(.L_173 - .L_172)
.L_172:
        /*000c*/ 	.word	0x00000000
        /*0010*/ 	.short	0x0006
        /*0012*/ 	.short	0x0028
        /*0014*/ 	.byte	0x00, 0xf0, 0x11, 0x00


	//----- nvinfo : EIATTR_KPARAM_INFO
	.align		4
.L_173:
        /*0018*/ 	.byte	0x04, 0x17
        /*001a*/ 	.short	(.L_175 - .L_174)
.L_174:
        /*001c*/ 	.word	0x00000000
        /*0020*/ 	.short	0x0005
        /*0022*/ 	.short	0x0024
        /*0024*/ 	.byte	0x00, 0xf0, 0x11, 0x00


	//----- nvinfo : EIATTR_KPARAM_INFO
	.align		4
.L_175:
        /*0028*/ 	.byte	0x04, 0x17
        /*002a*/ 	.short	(.L_177 - .L_176)
.L_176:
        /*002c*/ 	.word	0x00000000
        /*0030*/ 	.short	0x0004
        /*0032*/ 	.short	0x0020
        /*0034*/ 	.byte	0x00, 0xf0, 0x11, 0x00


	//----- nvinfo : EIATTR_KPARAM_INFO
	.align		4
.L_177:
        /*0038*/ 	.byte	0x04, 0x17
        /*003a*/ 	.short	(.L_179 - .L_178)
.L_178:
        /*003c*/ 	.word	0x00000000
        /*0040*/ 	.short	0x0003
        /*0042*/ 	.short	0x0018
        /*0044*/ 	.byte	0x00, 0xf5, 0x21, 0x00


	//----- nvinfo : EIATTR_KPARAM_INFO
	.align		4
.L_179:
        /*0048*/ 	.byte	0x04, 0x17
        /*004a*/ 	.short	(.L_181 - .L_180)
.L_180:
        /*004c*/ 	.word	0x00000000
        /*0050*/ 	.short	0x0002
        /*0052*/ 	.short	0x0010
        /*0054*/ 	.byte	0x00, 0xf5, 0x21, 0x00


	//----- nvinfo : EIATTR_KPARAM_INFO
	.align		4
.L_181:
        /*0058*/ 	.byte	0x04, 0x17
        /*005a*/ 	.short	(.L_183 - .L_182)
.L_182:
        /*005c*/ 	.word	0x00000000
        /*0060*/ 	.short	0x0001
        /*0062*/ 	.short	0x0008
        /*0064*/ 	.byte	0x00, 0xf5, 0x21, 0x00


	//----- nvinfo : EIATTR_KPARAM_INFO
	.align		4
.L_183:
        /*0068*/ 	.byte	0x04, 0x17
        /*006a*/ 	.short	(.L_185 - .L_184)
.L_184:
        /*006c*/ 	.word	0x00000000
        /*0070*/ 	.short	0x0000
        /*0072*/ 	.short	0x0000
        /*0074*/ 	.byte	0x00, 0xf5, 0x21, 0x00


	//----- nvinfo : EIATTR_SPARSE_MMA_MASK
	.align		4
.L_185:
        /*0078*/ 	.byte	0x03, 0x50
        /*007a*/ 	.short	0x0000


	//----- nvinfo : EIATTR_MAXREG_COUNT
	.align		4
        /*007c*/ 	.byte	0x03, 0x1b
        /*007e*/ 	.short	0x00ff


	//----- nvinfo : EIATTR_MERCURY_ISA_VERSION
	.align		4
        /*0080*/ 	.byte	0x03, 0x5f
        /*0082*/ 	.short	0x0101


	//----- nvinfo : EIATTR_VRC_CTA_INIT_COUNT
	.align		4
        /*0084*/ 	.byte	0x02, 0x4a
	.zero		1
	.zero		1


	//----- nvinfo : EIATTR_EXIT_INSTR_OFFSETS
	.align		4
        /*0088*/ 	.byte	0x04, 0x1c
        /*008a*/ 	.short	(.L_187 - .L_186)


	//   ....[0]....
.L_186:
        /*008c*/ 	.word	0x00000120


	//   ....[1]....
        /*0090*/ 	.word	0x00000b80


	//   ....[2]....
        /*0094*/ 	.word	0x00000bb0


	//   ....[3]....
        /*0098*/ 	.word	0x00000be0


	//   ....[4]....
        /*009c*/ 	.word	0x00000c40


	//----- nvinfo : EIATTR_CRS_STACK_SIZE
	.align		4
.L_187:
        /*00a0*/ 	.byte	0x04, 0x1e
        /*00a2*/ 	.short	(.L_189 - .L_188)
.L_188:
        /*00a4*/ 	.word	0x00000000


	//----- nvinfo : EIATTR_CBANK_PARAM_SIZE
	.align		4
.L_189:
        /*00a8*/ 	.byte	0x03, 0x19
        /*00aa*/ 	.short	0x002c


	//----- nvinfo : EIATTR_PARAM_CBANK
	.align		4
        /*00ac*/ 	.byte	0x04, 0x0a
        /*00ae*/ 	.short	(.L_191 - .L_190)
	.align		4
.L_190:
        /*00b0*/ 	.word	index@(.nv.constant0._Z32affineLinearBackwardWarp3DKernelPKfS0_S0_Pfiii)
        /*00b4*/ 	.short	0x0380
        /*00b6*/ 	.short	0x002c


	//----- nvinfo : EIATTR_SW_WAR
	.align		4
.L_191:
        /*00b8*/ 	.byte	0x04, 0x36
        /*00ba*/ 	.short	(.L_193 - .L_192)
.L_192:
        /*00bc*/ 	.word	0x00000008
.L_193:


//--------------------- .nv.info._Z39adjointAffineLinearBackwardWarp2DKernelPKfS0_S0_Pfii --------------------------
	.section	.nv.info._Z39adjointAffineLinearBackwardWarp2DKernelPKfS0_S0_Pfii,"",@"SHT_CUDA_INFO"
	.sectionflags	@""
	.align	4


	//----- nvinfo : EIATTR_CUDA_API_VERSION
	.align		4
        /*0000*/ 	.byte	0x04, 0x37
        /*0002*/ 	.short	(.L_195 - .L_194)
.L_194:
        /*0004*/ 	.word	0x00000082


	//----- nvinfo : EIATTR_KPARAM_INFO
	.align		4
.L_195:
        /*0008*/ 	.byte	0x04, 0x17
        /*000a*/ 	.short	(.L_197 - .L_196)
.L_196:
        /*000c*/ 	.word	0x00000000
        /*0010*/ 	.short	0x0005
        /*0012*/ 	.short	0x0024
        /*0014*/ 	.byte	0x00, 0xf0, 0x11, 0x00


	//----- nvinfo : EIATTR_KPARAM_INFO
	.align		4
.L_197:
        /*0018*/ 	.byte	0x04, 0x17
        /*001a*/ 	.short	(.L_199 - .L_198)
.L_198:
        /*001c*/ 	.word	0x00000000
        /*0020*/ 	.short	0x0004
        /*0022*/ 	.short	0x0020
        /*0024*/ 	.byte	0x00, 0xf0, 0x11, 0x00


	//----- nvinfo : EIATTR_KPARAM_INFO
	.align		4
.L_199:
        /*0028*/ 	.byte	0x04, 0x17
        /*002a*/ 	.short	(.L_201 - .L_200)
.L_200:
        /*002c*/ 	.word	0x00000000
        /*0030*/ 	.short	0x0003
        /*0032*/ 	.short	0x0018
        /*0034*/ 	.byte	0x00, 0xf5, 0x21, 0x00


	//----- nvinfo : EIATTR_KPARAM_INFO
	.align		4
.L_201:
        /*0038*/ 	.byte	0x04, 0x17
        /*003a*/ 	.short	(.L_203 - .L_202)
.L_202:
        /*003c*/ 	.word	0x00000000
        /*0040*/ 	.short	0x0002
        /*0042*/ 	.short	0x0010
        /*0044*/ 	.byte	0x00, 0xf5, 0x21, 0x00


	//----- nvinfo : EIATTR_KPARAM_INFO
	.align		4
.L_203:
        /*0048*/ 	.byte	0x04, 0x17
        /*004a*/ 	.short	(.L_205 - .L_204)
.L_204:
        /*004c*/ 	.word	0x00000000
        /*0050*/ 	.short	0x0001
        /*0052*/ 	.short	0x0008
        /*0054*/ 	.byte	0x00, 0xf5, 0x21, 0x00


	//----- nvinfo : EIATTR_KPARAM_INFO
	.align		4
.L_205:
        /*0058*/ 	.byte	0x04, 0x17
        /*005a*/ 	.short	(.L_207 - .L_206)
.L_206:
        /*005c*/ 	.word	0x00000000
        /*0060*/ 	.short	0x0000
        /*0062*/ 	.short	0x0000
        /*0064*/ 	.byte	0x00, 0xf5, 0x21, 0x00


	//----- nvinfo : EIATTR_SPARSE_MMA_MASK
	.align		4
.L_207:
        /*0068*/ 	.byte	0x03, 0x50
        /*006a*/ 	.short	0x0000


	//----- nvinfo : EIATTR_MAXREG_COUNT
	.align		4
        /*006c*/ 	.byte	0x03, 0x1b
        /*006e*/ 	.short	0x00ff


	//----- nvinfo : EIATTR_MERCURY_ISA_VERSION
	.align		4
        /*0070*/ 	.byte	0x03, 0x5f
        /*0072*/ 	.short	0x0101


	//----- nvinfo : EIATTR_VRC_CTA_INIT_COUNT
	.align		4
        /*0074*/ 	.byte	0x02, 0x4a
	.zero		1
	.zero		1


	//----- nvinfo : EIATTR_EXIT_INSTR_OFFSETS
	.align		4
        /*0078*/ 	.byte	0x04, 0x1c
        /*007a*/ 	.short	(.L_209 - .L_208)


	//   ....[0]....
.L_208:
        /*007c*/ 	.word	0x000000c0


	//   ....[1]....
        /*0080*/ 	.word	0x000004e0


	//   ....[2]....
        /*0084*/ 	.word	0x000005d0


	//   ....[3]....
        /*0088*/ 	.word	0x00000690


	//----- nvinfo : EIATTR_CRS_STACK_SIZE
	.align		4
.L_209:
        /*008c*/ 	.byte	0x04, 0x1e
        /*008e*/ 	.short	(.L_211 - .L_210)
.L_210:
        /*0090*/ 	.word	0x00000000


	//----- nvinfo : EIATTR_CBANK_PARAM_SIZE
	.align		4
.L_211:
        /*0094*/ 	.byte	0x03, 0x19
        /*0096*/ 	.short	0x0028


	//----- nvinfo : EIATTR_PARAM_CBANK
	.align		4
        /*0098*/ 	.byte	0x04, 0x0a
        /*009a*/ 	.short	(.L_213 - .L_212)
	.align		4
.L_212:
        /*009c*/ 	.word	index@(.nv.constant0._Z39adjointAffineLinearBackwardWarp2DKernelPKfS0_S0_Pfii)
        /*00a0*/ 	.short	0x0380
        /*00a2*/ 	.short	0x0028


	//----- nvinfo : EIATTR_SW_WAR
	.align		4
.L_213:
        /*00a4*/ 	.byte	0x04, 0x36
        /*00a6*/ 	.short	(.L_215 - .L_214)
.L_214:
        /*00a8*/ 	.word	0x00000008
.L_215:


//--------------------- .nv.info._Z32affineLinearBackwardWarp2DKernelPKfS0_S0_Pfii --------------------------
	.section	.nv.info._Z32affineLinearBackwardWarp2DKernelPKfS0_S0_Pfii,"",@"SHT_CUDA_INFO"
	.sectionflags	@""
	.align	4


	//----- nvinfo : EIATTR_CUDA_API_VERSION
	.align		4
        /*0000*/ 	.byte	0x04, 0x37
        /*0002*/ 	.short	(.L_217 - .L_216)
.L_216:
        /*0004*/ 	.word	0x00000082


	//----- nvinfo : EIATTR_KPARAM_INFO
	.align		4
.L_217:
        /*0008*/ 	.byte	0x04, 0x17
        /*000a*/ 	.short	(.L_219 - .L_218)
.L_218:
        /*000c*/ 	.word	0x00000000
        /*0010*/ 	.short	0x0005
        /*0012*/ 	.short	0x0024
        /*0014*/ 	.byte	0x00, 0xf0, 0x11, 0x00


	//----- nvinfo : EIATTR_KPARAM_INFO
	.align		4
.L_219:
        /*0018*/ 	.byte	0x04, 0x17
        /*001a*/ 	.short	(.L_221 - .L_220)
.L_220:
        /*001c*/ 	.word	0x00000000
        /*0020*/ 	.short	0x0004
        /*0022*/ 	.short	0x0020
        /*0024*/ 	.byte	0x00, 0xf0, 0x11, 0x00


	//----- nvinfo : EIATTR_KPARAM_INFO
	.align		4
.L_221:
        /*0028*/ 	.byte	0x04, 0x17
        /*002a*/ 	.short	(.L_223 - .L_222)
.L_222:
        /*002c*/ 	.word	0x00000000
        /*0030*/ 	.short	0x0003
        /*0032*/ 	.short	0x0018
        /*0034*/ 	.byte	0x00, 0xf5, 0x21, 0x00


	//----- nvinfo : EIATTR_KPARAM_INFO
	.align		4
.L_223:
        /*0038*/ 	.byte	0x04, 0x17
        /*003a*/ 	.short	(.L_225 - .L_224)
.L_224:
        /*003c*/ 	.word	0x00000000
        /*0040*/ 	.short	0x0002
        /*0042*/ 	.short	0x0010
        /*0044*/ 	.byte	0x00, 0xf5, 0x21, 0x00


	//----- nvinfo : EIATTR_KPARAM_INFO
	.align		4
.L_225:
        /*0048*/ 	.byte	0x04, 0x17
        /*004a*/ 	.short	(.L_227 - .L_226)
.L_226:
        /*004c*/ 	.word	0x00000000
        /*0050*/ 	.short	0x0001
        /*0052*/ 	.short	0x0008
        /*0054*/ 	.byte	0x00, 0xf5, 0x21, 0x00


	//----- nvinfo : EIATTR_KPARAM_INFO
	.align		4
.L_227:
        /*0058*/ 	.byte	0x04, 0x17
        /*005a*/ 	.short	(.L_229 - .L_228)
.L_228:
        /*005c*/ 	.word	0x00000000
        /*0060*/ 	.short	0x0000
        /*0062*/ 	.short	0x0000
        /*0064*/ 	.byte	0x00, 0xf5, 0x21, 0x00


	//----- nvinfo : EIATTR_SPARSE_MMA_MASK
	.align		4
.L_229:
        /*0068*/ 	.byte	0x03, 0x50
        /*006a*/ 	.short	0x0000


	//----- nvinfo : EIATTR_MAXREG_COUNT
	.align		4
        /*006c*/ 	.byte	0x03, 0x1b
        /*006e*/ 	.short	0x00ff


	//----- nvinfo : EIATTR_MERCURY_ISA_VERSION
	.align		4
        /*0070*/ 	.byte	0x03, 0x5f
        /*0072*/ 	.short	0x0101


	//----- nvinfo : EIATTR_VRC_CTA_INIT_COUNT
	.align		4
        /*0074*/ 	.byte	0x02, 0x4a
	.zero		1
	.zero		1


	//----- nvinfo : EIATTR_EXIT_INSTR_OFFSETS
	.align		4
        /*0078*/ 	.byte	0x04, 0x1c
        /*007a*/ 	.short	(.L_231 - .L_230)


	//   ....[0]....
.L_230:
        /*007c*/ 	.word	0x000000c0


	//   ....[1]....
        /*0080*/ 	.word	0x000004a0


	//   ....[2]....
        /*0084*/ 	.word	0x000005c0


	//   ....[3]....
        /*0088*/ 	.word	0x00000690


	//----- nvinfo : EIATTR_CRS_STACK_SIZE
	.align		4
.L_231:
        /*008c*/ 	.byte	0x04, 0x1e
        /*008e*/ 	.short	(.L_233 - .L_232)
.L_232:
        /*0090*/ 	.word	0x00000000


	//----- nvinfo : EIATTR_CBANK_PARAM_SIZE
	.align		4
.L_233:
        /*0094*/ 	.byte	0x03, 0x19
        /*0096*/ 	.short	0x0028


	//----- nvinfo : EIATTR_PARAM_CBANK
	.align		4
        /*0098*/ 	.byte	0x04, 0x0a
        /*009a*/ 	.short	(.L_235 - .L_234)
	.align		4
.L_234:
        /*009c*/ 	.word	index@(.nv.constant0._Z32affineLinearBackwardWarp2DKernelPKfS0_S0_Pfii)
        /*00a0*/ 	.short	0x0380
        /*00a2*/ 	.short	0x0028


	//----- nvinfo : EIATTR_SW_WAR
	.align		4
.L_235:
        /*00a4*/ 	.byte	0x04, 0x36
        /*00a6*/ 	.short	(.L_237 - .L_236)
.L_236:
        /*00a8*/ 	.word	0x00000008
.L_237:


//--------------------- .nv.callgraph             --------------------------
	.section	.nv.callgraph,"",@"SHT_CUDA_CALLGRAPH"
	.align	4
	.sectionentsize	8
	.align		4
        /*0000*/ 	.word	0x00000000
	.align		4
        /*0004*/ 	.word	0xffffffff
	.align		4
        /*0008*/ 	.word	0x00000000
	.align		4
        /*000c*/ 	.word	0xfffffffe
	.align		4
        /*0010*/ 	.word	0x00000000
	.align		4
        /*0014*/ 	.word	0xfffffffd
	.align		4
        /*0018*/ 	.word	0x00000000
	.align		4
        /*001c*/ 	.word	0xfffffffc


//--------------------- .text._Z38adjointAffineCubicBackwardWarp3DKernelPKfS0_S0_PfiiiS0_ --------------------------
	.section	.text._Z38adjointAffineCubicBackwardWarp3DKernelPKfS0_S0_PfiiiS0_,"ax",@progbits
	.align	128
        .global         _Z38adjointAffineCubicBackwardWarp3DKernelPKfS0_S0_PfiiiS0_
        .type           _Z38adjointAffineCubicBackwardWarp3DKernelPKfS0_S0_PfiiiS0_,@function
        .size           _Z38adjointAffineCubicBackwardWarp3DKernelPKfS0_S0_PfiiiS0_,(.L_x_95 - _Z38adjointAffineCubicBackwardWarp3DKernelPKfS0_S0_PfiiiS0_)
        .other          _Z38adjointAffineCubicBackwardWarp3DKernelPKfS0_S0_PfiiiS0_,@"STO_CUDA_ENTRY STV_DEFAULT"
_Z38adjointAffineCubicBackwardWarp3DKernelPKfS0_S0_PfiiiS0_:
.text._Z38adjointAffineCubicBackwardWarp3DKernelPKfS0_S0_PfiiiS0_:
[----:B------:R-:W-:Y:S01]  /*0000*/  LDC R1, c[0x0][0x37c] ;  /* 0x0000df00ff017b82 */ /* 0x000fe20000000800 */
[----:B------:R-:W0:Y:S07]  /*0010*/  S2R R0, SR_TID.Y ;  /* 0x0000000000007919 */ /* 0x000e2e0000002200 */
[----:B------:R-:W1:Y:S01]  /*0020*/  LDC R6, c[0x0][0x368] ;  /* 0x0000da00ff067b82 */ /* 0x000e620000000800 */
[----:B------:R-:W2:Y:S01]  /*0030*/  LDCU.64 UR10, c[0x0][0x3a0] ;  /* 0x00007400ff0a77ac */ /* 0x000ea20008000a00 */
[----:B------:R-:W3:Y:S01]  /*0040*/  S2R R5, SR_TID.X ;  /* 0x0000000000057919 */ /* 0x000ee20000002100 */
[----:B------:R-:W4:Y:S01]  /*0050*/  LDCU UR7, c[0x0][0x3a8] ;  /* 0x00007500ff0777ac */ /* 0x000f220008000800 */
[----:B------:R-:W1:Y:S04]  /*0060*/  S2R R3, SR_TID.Z ;  /* 0x0000000000037919 */ /* 0x000e680000002300 */
[----:B------:R-:W0:Y:S08]  /*0070*/  S2UR UR5, SR_CTAID.Y ;  /* 0x00000000000579c3 */ /* 0x000e300000002600 */
[----:B------:R-:W0:Y:S08]  /*0080*/  LDC R7, c[0x0][0x364] ;  /* 0x0000d900ff077b82 */ /* 0x000e300000000800 */
[----:B------:R-:W3:Y:S08]  /*0090*/  S2UR UR6, SR_CTAID.X ;  /* 0x00000000000679c3 */ /* 0x000ef00000002500 */
[----:B------:R-:W3:Y:S08]  /*00a0*/  LDC R10, c[0x0][0x360] ;  /* 0x0000d800ff0a7b82 */ /* 0x000ef00000000800 */
[----:B------:R-:W1:Y:S01]  /*00b0*/  S2UR UR4, SR_CTAID.Z ;  /* 0x00000000000479c3 */ /* 0x000e620000002700 */
[----:B0-----:R-:W-:-:S05]  /*00c0*/  IMAD R7, R7, UR5, R0 ;  /* 0x0000000507077c24 */ /* 0x001fca000f8e0200 */
[----:B--2---:R-:W-:Y:S01]  /*00d0*/  ISETP.GE.AND P0, PT, R7, UR11, PT ;  /* 0x0000000b07007c0c */ /* 0x004fe2000bf06270 */
[----:B---3--:R-:W-:-:S05]  /*00e0*/  IMAD R10, R10, UR6, R5 ;  /* 0x000000060a0a7c24 */ /* 0x008fca000f8e0205 */
[----:B------:R-:W-:Y:S01]  /*00f0*/  ISETP.GE.OR P0, PT, R10, UR10, P0 ;  /* 0x0000000a0a007c0c */ /* 0x000fe20008706670 */
[----:B-1----:R-:W-:-:S05]  /*0100*/  IMAD R6, R6, UR4, R3 ;  /* 0x0000000406067c24 */ /* 0x002fca000f8e0203 */
[----:B----4-:R-:W-:-:S13]  /*0110*/  ISETP.GE.OR P0, PT, R6, UR7, P0 ;  /* 0x0000000706007c0c */ /* 0x010fda0008706670 */
[----:B------:R-:W-:Y:S05]  /*0120*/  @P0 EXIT ;  /* 0x000000000000094d */ /* 0x000fea0003800000 */
[----:B------:R-:W0:Y:S01]  /*0130*/  LDC.64 R2, c[0x0][0x388] ;  /* 0x0000e200ff027b82 */ /* 0x000e220000000a00 */
[----:B------:R-:W0:Y:S07]  /*0140*/  LDCU.64 UR8, c[0x0][0x358] ;  /* 0x00006b00ff0877ac */ /* 0x000e2e0008000a00 */
[----:B------:R-:W1:Y:S01]  /*0150*/  LDC.64 R4, c[0x0][0x390] ;  /* 0x0000e400ff047b82 */ /* 0x000e620000000a00 */
[----:B0-----:R-:W2:Y:S04]  /*0160*/  LDG.E R8, desc[UR8][R2.64+0x4] ;  /* 0x0000040802087981 */ /* 0x001ea8000c1e1900 */
[----:B------:R-:W3:Y:S04]  /*0170*/  LDG.E R14, desc[UR8][R2.64+0x10] ;  /* 0x00001008020e7981 */ /* 0x000ee8000c1e1900 */
[----:B------:R-:W4:Y:S04]  /*0180*/  LDG.E R0, desc[UR8][R2.64] ;  /* 0x0000000802007981 */ /* 0x000f28000c1e1900 */
[----:B------:R-:W5:Y:S04]  /*0190*/  LDG.E R12, desc[UR8][R2.64+0xc] ;  /* 0x00000c08020c7981 */ /* 0x000f68000c1e1900 */
[----:B------:R-:W5:Y:S04]  /*01a0*/  LDG.E R22, desc[UR8][R2.64+0x1c] ;  /* 0x00001c0802167981 */ /* 0x000f68000c1e1900 */
[----:B------:R-:W5:Y:S04]  /*01b0*/  LDG.E R15, desc[UR8][R2.64+0x8] ;  /* 0x00000808020f7981 */ /* 0x000f68000c1e1900 */
[----:B------:R-:W5:Y:S04]  /*01c0*/  LDG.E R16, desc[UR8][R2.64+0x14] ;  /* 0x0000140802107981 */ /* 0x000f68000c1e1900 */
[----:B------:R-:W5:Y:S04]  /*01d0*/  LDG.E R20, desc[UR8][R2.64+0x18] ;  /* 0x0000180802147981 */ /* 0x000f68000c1e1900 */
[----:B-1----:R-:W5:Y:S04]  /*01e0*/  LDG.E R17, desc[UR8][R4.64] ;  /* 0x0000000804117981 */ /* 0x002f68000c1e1900 */
[----:B------:R-:W5:Y:S04]  /*01f0*/  LDG.E R18, desc[UR8][R4.64+0x4] ;  /* 0x0000040804127981 */ /* 0x000f68000c1e1900 */
[----:B------:R0:W5:Y:S04]  /*0200*/  LDG.E R19, desc[UR8][R2.64+0x20] ;  /* 0x0000200802137981 */ /* 0x000168000c1e1900 */
[----:B------:R-:W5:Y:S01]  /*0210*/  LDG.E R24, desc[UR8][R4.64+0x8] ;  /* 0x0000080804187981 */ /* 0x000f62000c1e1900 */
[----:B------:R-:W-:-:S02]  /*0220*/  I2FP.F32.U32 R11, R7 ;  /* 0x00000007000b7245 */ /* 0x000fc40000201000 */
[----:B------:R-:W-:Y:S01]  /*0230*/  I2FP.F32.S32 R9, R10 ;  /* 0x0000000a00097245 */ /* 0x000fe20000201400 */
[----:B------:R-:W-:Y:S01]  /*0240*/  IMAD R7, R6, UR11, R7 ;  /* 0x0000000b06077c24 */ /* 0x000fe2000f8e0207 */
[----:B0-----:R-:W0:Y:S03]  /*0250*/  LDC.64 R2, c[0x0][0x380] ;  /* 0x0000e000ff027b82 */ /* 0x001e260000000a00 */
[----:B------:R-:W-:Y:S01]  /*0260*/  IMAD R7, R7, UR10, R10 ;  /* 0x0000000a07077c24 */ /* 0x000fe2000f8e020a */
[----:B------:R-:W-:-:S03]  /*0270*/  UMOV UR4, URZ ;  /* 0x000000ff00047c82 */ /* 0x000fc60008000000 */
[----:B0-----:R-:W-:-:S04]  /*0280*/  IMAD.WIDE R2, R7, 0x4, R2 ;  /* 0x0000000407027825 */ /* 0x001fc800078e0202 */
[----:B--2---:R-:W-:Y:S01]  /*0290*/  FMUL R13, R8, R11 ;  /* 0x0000000b080d7220 */ /* 0x004fe20000400000 */
[----:B------:R-:W-:Y:S01]  /*02a0*/  I2FP.F32.U32 R8, R6 ;  /* 0x0000000600087245 */ /* 0x000fe20000201000 */
[----:B---3--:R-:W-:Y:S02]  /*02b0*/  FMUL R14, R11, R14 ;  /* 0x0000000e0b0e7220 */ /* 0x008fe40000400000 */
[----:B----4-:R-:W-:Y:S02]  /*02c0*/  FFMA R0, R0, R9, R13 ;  /* 0x0000000900007223 */ /* 0x010fe4000000000d */
[----:B-----5:R-:W-:Y:S01]  /*02d0*/  FFMA R13, R9, R12, R14 ;  /* 0x0000000c090d7223 */ /* 0x020fe2000000000e */
[----:B------:R-:W-:Y:S01]  /*02e0*/  FMUL R22, R11, R22 ;  /* 0x000000160b167220 */ /* 0x000fe20000400000 */
[----:B------:R-:W-:Y:S02]  /*02f0*/  FFMA R0, R15, R8, R0 ;  /* 0x000000080f007223 */ /* 0x000fe40000000000 */
[----:B------:R-:W-:Y:S01]  /*0300*/  FFMA R13, R8, R16, R13 ;  /* 0x00000010080d7223 */ /* 0x000fe2000000000d */
[----:B------:R-:W-:Y:S01]  /*0310*/  FFMA R9, R9, R20, R22 ;  /* 0x0000001409097223 */ /* 0x000fe20000000016 */
[----:B------:R-:W-:-:S02]  /*0320*/  FADD R17, R0, R17 ;  /* 0x0000001100117221 */ /* 0x000fc40000000000 */
[----:B------:R-:W-:Y:S01]  /*0330*/  FADD R13, R13, R18 ;  /* 0x000000120d0d7221 */ /* 0x000fe20000000000 */
[----:B------:R-:W-:Y:S01]  /*0340*/  FFMA R9, R8, R19, R9 ;  /* 0x0000001308097223 */ /* 0x000fe20000000009 */
[----:B------:R-:W0:Y:S03]  /*0350*/  F2I.FLOOR.NTZ R0, R17 ;  /* 0x0000001100007305 */ /* 0x000e260000207100 */
[----:B------:R-:W-:-:S05]  /*0360*/  FADD R24, R9, R24 ;  /* 0x0000001809187221 */ /* 0x000fca0000000000 */
[----:B------:R-:W1:Y:S08]  /*0370*/  F2I.FLOOR.NTZ R8, R13 ;  /* 0x0000000d00087305 */ /* 0x000e700000207100 */
[----:B------:R-:W2:Y:S01]  /*0380*/  F2I.FLOOR.NTZ R9, R24 ;  /* 0x0000001800097305 */ /* 0x000ea20000207100 */
[----:B0-----:R-:W-:Y:S02]  /*0390*/  I2FP.F32.S32 R4, R0 ;  /* 0x0000000000047245 */ /* 0x001fe40000201400 */
[----:B-1----:R-:W-:-:S03]  /*03a0*/  I2FP.F32.S32 R6, R8 ;  /* 0x0000000800067245 */ /* 0x002fc60000201400 */
[----:B------:R-:W-:Y:S02]  /*03b0*/  FADD R10, R17, -R4 ;  /* 0x80000004110a7221 */ /* 0x000fe40000000000 */
[----:B------:R-:W-:Y:S01]  /*03c0*/  FADD R11, R13, -R6 ;  /* 0x800000060d0b7221 */ /* 0x000fe20000000000 */
[----:B--2---:R-:W-:Y:S01]  /*03d0*/  I2FP.F32.S32 R5, R9 ;  /* 0x0000000900057245 */ /* 0x004fe20000201400 */
[----:B------:R-:W-:Y:S02]  /*03e0*/  FMUL R13, R10, R10 ;  /* 0x0000000a0a0d7220 */ /* 0x000fe40000400000 */
[C---:B------:R-:W-:Y:S02]  /*03f0*/  FMUL R15, R11.reuse, R11 ;  /* 0x0000000b0b0f7220 */ /* 0x040fe40000400000 */
[----:B------:R-:W-:Y:S01]  /*0400*/  FADD R12, R24, -R5 ;  /* 0x80000005180c7221 */ /* 0x000fe20000000000 */
[----:B------:R-:W-:Y:S01]  /*0410*/  FMUL R19, R10, R13 ;  /* 0x0000000d0a137220 */ /* 0x000fe20000400000 */
[----:B------:R-:W-:-:S02]  /*0420*/  FMUL R21, R11, R15 ;  /* 0x0000000f0b157220 */ /* 0x000fc40000400000 */
[----:B------:R-:W-:Y:S01]  /*0430*/  FMUL R16, R12, R12 ;  /* 0x0000000c0c107220 */ /* 0x000fe20000400000 */
[C---:B------:R-:W-:Y:S01]  /*0440*/  FMUL R17, R10.reuse, R11 ;  /* 0x0000000b0a117220 */ /* 0x040fe20000400000 */
[----:B------:R-:W-:Y:S01]  /*0450*/  FMUL R23, R10, R15 ;  /* 0x0000000f0a177220 */ /* 0x000fe20000400000 */
[----:B------:R-:W-:Y:S01]  /*0460*/  FMUL R25, R11, R13 ;  /* 0x0000000d0b197220 */ /* 0x000fe20000400000 */
[C---:B------:R-:W-:Y:S01]  /*0470*/  FMUL R27, R13.reuse, R15 ;  /* 0x0000000f0d1b7220 */ /* 0x040fe20000400000 */
[----:B------:R-:W-:Y:S01]  /*0480*/  FMUL R20, R12, R16 ;  /* 0x000000100c147220 */ /* 0x000fe20000400000 */
[-C--:B------:R-:W-:Y:S01]  /*0490*/  FMUL R33, R10, R21.reuse ;  /* 0x000000150a217220 */ /* 0x080fe20000400000 */
[----:B------:R-:W-:Y:S01]  /*04a0*/  FMUL R35, R13, R21 ;  /* 0x000000150d237220 */ /* 0x000fe20000400000 */
[----:B------:R-:W-:Y:S01]  /*04b0*/  FMUL R37, R11, R19 ;  /* 0x000000130b257220 */ /* 0x000fe20000400000 */
[C---:B------:R-:W-:Y:S01]  /*04c0*/  FMUL R39, R19.reuse, R15 ;  /* 0x0000000f13277220 */ /* 0x040fe20000400000 */
[----:B------:R-:W-:Y:S01]  /*04d0*/  FMUL R41, R19, R21 ;  /* 0x0000001513297220 */ /* 0x000fe20000400000 */
[----:B------:R-:W-:-:S02]  /*04e0*/  HFMA2 R14, -RZ, RZ, 0, 0 ;  /* 0x00000000ff0e7431 */ /* 0x000fc400000001ff */
[C---:B------:R-:W-:Y:S01]  /*04f0*/  FMUL R18, R11.reuse, R12 ;  /* 0x0000000c0b127220 */ /* 0x040fe20000400000 */
[-C--:B------:R-:W-:Y:S01]  /*0500*/  FMUL R22, R11, R16.reuse ;  /* 0x000000100b167220 */ /* 0x080fe20000400000 */
[----:B------:R-:W-:Y:S01]  /*0510*/  FMUL R24, R12, R15 ;  /* 0x0000000f0c187220 */ /* 0x000fe20000400000 */
[-C--:B------:R-:W-:Y:S01]  /*0520*/  FMUL R26, R15, R16.reuse ;  /* 0x000000100f1a7220 */ /* 0x080fe20000400000 */
[-C--:B------:R-:W-:Y:S01]  /*0530*/  FMUL R28, R10, R16.reuse ;  /* 0x000000100a1c7220 */ /* 0x080fe20000400000 */
[-C--:B------:R-:W-:Y:S01]  /*0540*/  FMUL R29, R12, R17.reuse ;  /* 0x000000110c1d7220 */ /* 0x080fe20000400000 */
[----:B------:R-:W-:Y:S01]  /*0550*/  FMUL R30, R16, R17 ;  /* 0x00000011101e7220 */ /* 0x000fe20000400000 */
[C---:B------:R-:W-:Y:S01]  /*0560*/  FMUL R31, R12.reuse, R13 ;  /* 0x0000000d0c1f7220 */ /* 0x040fe20000400000 */
[----:B------:R-:W-:Y:S01]  /*0570*/  FMUL R32, R13, R16 ;  /* 0x000000100d207220 */ /* 0x000fe20000400000 */
[-C--:B------:R-:W-:Y:S01]  /*0580*/  FMUL R34, R11, R20.reuse ;  /* 0x000000140b227220 */ /* 0x080fe20000400000 */
[-C--:B------:R-:W-:Y:S01]  /*0590*/  FMUL R36, R15, R20.reuse ;  /* 0x000000140f247220 */ /* 0x080fe20000400000 */
[----:B------:R-:W-:Y:S01]  /*05a0*/  FMUL R38, R12, R21 ;  /* 0x000000150c267220 */ /* 0x000fe20000400000 */
[-C--:B------:R-:W-:Y:S01]  /*05b0*/  FMUL R40, R10, R20.reuse ;  /* 0x000000140a287220 */ /* 0x080fe20000400000 */
[----:B------:R-:W-:Y:S01]  /*05c0*/  FMUL R42, R20, R17 ;  /* 0x00000011142a7220 */ /* 0x000fe20000400000 */
[-C--:B------:R-:W-:Y:S01]  /*05d0*/  FMUL R43, R12, R23.reuse ;  /* 0x000000170c2b7220 */ /* 0x080fe20000400000 */
[-C--:B------:R-:W-:Y:S01]  /*05e0*/  FMUL R44, R16, R23.reuse ;  /* 0x00000017102c7220 */ /* 0x080fe20000400000 */
[----:B------:R-:W-:Y:S01]  /*05f0*/  FMUL R45, R20, R23 ;  /* 0x00000017142d7220 */ /* 0x000fe20000400000 */
[----:B------:R-:W-:Y:S01]  /*0600*/  FMUL R46, R13, R20 ;  /* 0x000000140d2e7220 */ /* 0x000fe20000400000 */
[-C--:B------:R-:W-:Y:S01]  /*0610*/  FMUL R47, R12, R25.reuse ;  /* 0x000000190c2f7220 */ /* 0x080fe20000400000 */
[-C--:B------:R-:W-:Y:S01]  /*0620*/  FMUL R48, R16, R25.reuse ;  /* 0x0000001910307220 */ /* 0x080fe20000400000 */
[----:B------:R-:W-:Y:S01]  /*0630*/  FMUL R49, R20, R25 ;  /* 0x0000001914317220 */ /* 0x000fe20000400000 */
        /* <DEDUP_REMOVED lines=8> */
[C---:B------:R-:W-:Y:S01]  /*06c0*/  FMUL R58, R12.reuse, R35 ;  /* 0x000000230c3a7220 */ /* 0x040fe20000400000 */
[-C--:B------:R-:W-:Y:S01]  /*06d0*/  FMUL R59, R12, R37.reuse ;  /* 0x000000250c3b7220 */ /* 0x080fe20000400000 */
[-C--:B------:R-:W-:Y:S01]  /*06e0*/  FMUL R60, R16, R37.reuse ;  /* 0x00000025103c7220 */ /* 0x080fe20000400000 */
[----:B------:R-:W-:Y:S01]  /*06f0*/  FMUL R61, R20, R37 ;  /* 0x00000025143d7220 */ /* 0x000fe20000400000 */
[-C--:B------:R-:W-:Y:S01]  /*0700*/  FMUL R62, R12, R39.reuse ;  /* 0x000000270c3e7220 */ /* 0x080fe20000400000 */
[----:B------:R-:W-:Y:S01]  /*0710*/  FMUL R63, R16, R39 ;  /* 0x00000027103f7220 */ /* 0x000fe20000400000 */
[-C--:B------:R-:W-:Y:S01]  /*0720*/  FMUL R64, R12, R41.reuse ;  /* 0x000000290c407220 */ /* 0x080fe20000400000 */
[-C--:B------:R-:W-:Y:S01]  /*0730*/  FMUL R65, R16, R41.reuse ;  /* 0x0000002910417220 */ /* 0x080fe20000400000 */
[----:B------:R-:W-:-:S07]  /*0740*/  FMUL R66, R20, R41 ;  /* 0x0000002914427220 */ /* 0x000fce0000400000 */
.L_x_4:
[----:B0-----:R-:W0:Y:S01]  /*0750*/  LDCU UR5, c[0x0][0x3a8] ;  /* 0x00007500ff0577ac */ /* 0x001e220008000800 */
[----:B------:R-:W-:-:S04]  /*0760*/  IADD3 R4, PT, PT, R9, R14, RZ ;  /* 0x0000000e09047210 */ /* 0x000fc80007ffe0ff */
[----:B0-----:R-:W-:Y:S01]  /*0770*/  ISETP.GT.AND P0, PT, R4, UR5, PT ;  /* 0x0000000504007c0c */ /* 0x001fe2000bf04270 */
[----:B------:R-:W-:-:S03]  /*0780*/  UMOV UR5, URZ ;  /* 0x000000ff00057c82 */ /* 0x000fc60008000000 */
[----:B------:R-:W-:-:S13]  /*0790*/  ISETP.GT.AND P0, PT, R4, RZ, !P0 ;  /* 0x000000ff0400720c */ /* 0x000fda0004704270 */
.L_x_3:
[----:B0-----:R-:W0:Y:S01]  /*07a0*/  LDCU.64 UR10, c[0x0][0x3a0] ;  /* 0x00007400ff0a77ac */ /* 0x001e220008000a00 */
[----:B------:R-:W-:Y:S02]  /*07b0*/  IADD3 R4, PT, PT, R8, UR5, RZ ;  /* 0x0000000508047c10 */ /* 0x000fe4000fffe0ff */
[----:B------:R-:W-:Y:S01]  /*07c0*/  IADD3 R5, PT, PT, R14, -0x1, R9 ;  /* 0xffffffff0e057810 */ /* 0x000fe20007ffe009 */
[----:B------:R-:W-:Y:S01]  /*07d0*/  USHF.L.U32 UR6, UR4, 0x6, URZ ;  /* 0x0000000604067899 */ /* 0x000fe200080006ff */
[----:B------:R-:W-:Y:S01]  /*07e0*/  MOV R67, R0 ;  /* 0x0000000000437202 */ /* 0x000fe20000000f00 */
[----:B------:R-:W-:Y:S01]  /*07f0*/  UIADD3 UR5, UPT, UPT, UR5, 0x1, URZ ;  /* 0x0000000105057890 */ /* 0x000fe2000fffe0ff */
[----:B------:R-:W1:Y:S03]  /*0800*/  LDCU UR7, c[0x0][0x3a0] ;  /* 0x00007400ff0777ac */ /* 0x000e660008000800 */
[----:B------:R-:W-:Y:S01]  /*0810*/  MOV R69, UR6 ;  /* 0x0000000600457c02 */ /* 0x000fe20008000f00 */
[----:B------:R-:W-:-:S02]  /*0820*/  UIADD3 UR4, UPT, UPT, UR4, 0x4, URZ ;  /* 0x0000000404047890 */ /* 0x000fc4000fffe0ff */
[----:B------:R-:W-:Y:S01]  /*0830*/  UISETP.NE.AND UP0, UPT, UR5, 0x4, UPT ;  /* 0x000000040500788c */ /* 0x000fe2000bf05270 */
[----:B------:R-:W-:Y:S01]  /*0840*/  UMOV UR6, URZ ;  /* 0x000000ff00067c82 */ /* 0x000fe20008000000 */
[----:B0-----:R-:W-:Y:S01]  /*0850*/  IMAD R5, R5, UR11, R4 ;  /* 0x0000000b05057c24 */ /* 0x001fe2000f8e0204 */
[----:B------:R-:W-:-:S04]  /*0860*/  ISETP.GT.AND P1, PT, R4, UR11, PT ;  /* 0x0000000b04007c0c */ /* 0x000fc8000bf24270 */
[----:B------:R-:W-:Y:S02]  /*0870*/  IADD3 R5, PT, PT, R5, -0x1, RZ ;  /* 0xffffffff05057810 */ /* 0x000fe40007ffe0ff */
[----:B------:R-:W-:-:S03]  /*0880*/  ISETP.GT.AND P1, PT, R4, RZ, !P1 ;  /* 0x000000ff0400720c */ /* 0x000fc60004f24270 */
[----:B------:R-:W-:-:S05]  /*0890*/  IMAD R5, R5, UR10, R0 ;  /* 0x0000000a05057c24 */ /* 0x000fca000f8e0200 */
[----:B-1----:R-:W-:-:S07]  /*08a0*/  IADD3 R71, PT, PT, R5, -0x1, RZ ;  /* 0xffffffff05477810 */ /* 0x002fce0007ffe0ff */
.L_x_2:
[C---:B------:R-:W-:Y:S01]  /*08b0*/  ISETP.GT.AND P2, PT, R67.reuse, UR7, PT ;  /* 0x0000000743007c0c */ /* 0x040fe2000bf44270 */
[----:B------:R-:W-:Y:S01]  /*08c0*/  UIADD3 UR6, UPT, UPT, UR6, 0x1, URZ ;  /* 0x0000000106067890 */ /* 0x000fe2000fffe0ff */
[----:B------:R-:W-:Y:S02]  /*08d0*/  BSSY.RECONVERGENT B0, `(.L_x_0) ;  /* 0x0000094000007945 */ /* 0x000fe40003800200 */
[C---:B------:R-:W-:Y:S01]  /*08e0*/  ISETP.GT.AND P2, PT, R67.reuse, RZ, !P2 ;  /* 0x000000ff4300720c */ /* 0x040fe20005744270 */
[----:B------:R-:W-:Y:S01]  /*08f0*/  UISETP.NE.AND UP1, UPT, UR6, 0x4, UPT ;  /* 0x000000040600788c */ /* 0x000fe2000bf25270 */
[----:B------:R-:W-:Y:S02]  /*0900*/  IADD3 R67, PT, PT, R67, 0x1, RZ ;  /* 0x0000000143437810 */ /* 0x000fe40007ffe0ff */
[----:B------:R-:W-:-:S13]  /*0910*/  PLOP3.LUT P2, PT, P0, P2, P1, 0x80, 0x0 ;  /* 0x000000000000781c */ /* 0x000fda0000745010 */
[----:B0-----:R-:W-:Y:S05]  /*0920*/  @!P2 BRA `(.L_x_1) ;  /* 0x000000080038a947 */ /* 0x001fea0003800000 */
[----:B------:R-:W0:Y:S02]  /*0930*/  LDC.64 R4, c[0x0][0x3b0] ;  /* 0x0000ec00ff047b82 */ /* 0x000e240000000a00 */
[----:B0-----:R-:W-:-:S05]  /*0940*/  IMAD.WIDE R4, R69, 0x4, R4 ;  /* 0x0000000445047825 */ /* 0x001fca00078e0204 */
[----:B------:R-:W2:Y:S04]  /*0950*/  LDG.E R68, desc[UR8][R4.64] ;  /* 0x0000000804447981 */ /* 0x000ea8000c1e1900 */
[----:B------:R-:W3:Y:S04]  /*0960*/  LDG.E R70, desc[UR8][R4.64+0x4] ;  /* 0x0000040804467981 */ /* 0x000ee8000c1e1900 */
[----:B------:R-:W4:Y:S04]  /*0970*/  LDG.E R72, desc[UR8][R4.64+0x8] ;  /* 0x0000080804487981 */ /* 0x000f28000c1e1900 */
[----:B------:R-:W5:Y:S04]  /*0980*/  LDG.E R75, desc[UR8][R4.64+0xc] ;  /* 0x00000c08044b7981 */ /* 0x000f68000c1e1900 */
[----:B------:R-:W5:Y:S04]  /*0990*/  LDG.E R6, desc[UR8][R4.64+0x10] ;  /* 0x0000100804067981 */ /* 0x000f68000c1e1900 */
[----:B------:R-:W5:Y:S04]  /*09a0*/  LDG.E R7, desc[UR8][R4.64+0x14] ;  /* 0x0000140804077981 */ /* 0x000f68000c1e1900 */
[----:B------:R-:W5:Y:S01]  /*09b0*/  LDG.E R74, desc[UR8][R4.64+0x5c] ;  /* 0x00005c08044a7981 */ /* 0x000f62000c1e1900 */
[----:B--2---:R-:W-:-:S03]  /*09c0*/  FADD R73, RZ, R68 ;  /* 0x00000044ff497221 */ /* 0x004fc60000000000 */
[----:B------:R-:W2:Y:S01]  /*09d0*/  LDG.E R68, desc[UR8][R4.64+0x20] ;  /* 0x0000200804447981 */ /* 0x000ea2000c1e1900 */
[----:B---3--:R-:W-:-:S03]  /*09e0*/  FFMA R77, R12, R70, R73 ;  /* 0x000000460c4d7223 */ /* 0x008fc60000000049 */
[----:B------:R-:W3:Y:S01]  /*09f0*/  LDG.E R73, desc[UR8][R4.64+0x18] ;  /* 0x0000180804497981 */ /* 0x000ee2000c1e1900 */
[----:B----4-:R-:W-:-:S03]  /*0a00*/  FFMA R72, R16, R72, R77 ;  /* 0x0000004810487223 */ /* 0x010fc6000000004d */
[----:B------:R-:W4:Y:S01]  /*0a10*/  LDG.E R77, desc[UR8][R4.64+0x1c] ;  /* 0x00001c08044d7981 */ /* 0x000f22000c1e1900 */
[----:B-----5:R-:W-:-:S03]  /*0a20*/  FFMA R72, R20, R75, R72 ;  /* 0x0000004b14487223 */ /* 0x020fc60000000048 */
[----:B------:R-:W5:Y:S01]  /*0a30*/  LDG.E R75, desc[UR8][R4.64+0x24] ;  /* 0x00002408044b7981 */ /* 0x000f62000c1e1900 */
[----:B------:R-:W-:-:S04]  /*0a40*/  FFMA R6, R11, R6, R72 ;  /* 0x000000060b067223 */ /* 0x000fc80000000048 */
[----:B------:R-:W-:Y:S02]  /*0a50*/  FFMA R6, R18, R7, R6 ;  /* 0x0000000712067223 */ /* 0x000fe40000000006 */
[----:B------:R-:W5:Y:S02]  /*0a60*/  LDG.E R7, desc[UR8][R4.64+0x28] ;  /* 0x0000280804077981 */ /* 0x000f64000c1e1900 */
[----:B---3--:R-:W-:Y:S02]  /*0a70*/  FFMA R6, R22, R73, R6 ;  /* 0x0000004916067223 */ /* 0x008fe40000000006 */
[----:B------:R-:W3:Y:S02]  /*0a80*/  LDG.E R73, desc[UR8][R4.64+0x2c] ;  /* 0x00002c0804497981 */ /* 0x000ee4000c1e1900 */
[----:B----4-:R-:W-:Y:S02]  /*0a90*/  FFMA R70, R34, R77, R6 ;  /* 0x0000004d22467223 */ /* 0x010fe40000000006 */
[----:B------:R-:W4:Y:S02]  /*0aa0*/  LDG.E R6, desc[UR8][R4.64+0x30] ;  /* 0x0000300804067981 */ /* 0x000f24000c1e1900 */
[----:B--2---:R-:W-:-:S02]  /*0ab0*/  FFMA R68, R15, R68, R70 ;  /* 0x000000440f447223 */ /* 0x004fc40000000046 */
[----:B------:R-:W2:Y:S02]  /*0ac0*/  LDG.E R77, desc[UR8][R4.64+0x34] ;  /* 0x00003408044d7981 */ /* 0x000ea4000c1e1900 */
[----:B-----5:R-:W-:Y:S02]  /*0ad0*/  FFMA R75, R24, R75, R68 ;  /* 0x0000004b184b7223 */ /* 0x020fe40000000044 */
[----:B------:R-:W5:Y:S04]  /*0ae0*/  LDG.E R68, desc[UR8][R4.64+0x38] ;  /* 0x0000380804447981 */ /* 0x000f68000c1e1900 */
[----:B------:R-:W5:Y:S01]  /*0af0*/  LDG.E R70, desc[UR8][R4.64+0x3c] ;  /* 0x00003c0804467981 */ /* 0x000f62000c1e1900 */
[----:B------:R-:W-:-:S03]  /*0b00*/  FFMA R7, R26, R7, R75 ;  /* 0x000000071a077223 */ /* 0x000fc6000000004b */
[----:B------:R-:W5:Y:S01]  /*0b10*/  LDG.E R75, desc[UR8][R4.64+0x4c] ;  /* 0x00004c08044b7981 */ /* 0x000f62000c1e1900 */
[----:B---3--:R-:W-:-:S03]  /*0b20*/  FFMA R72, R36, R73, R7 ;  /* 0x0000004924487223 */ /* 0x008fc60000000007 */
[----:B------:R-:W3:Y:S01]  /*0b30*/  LDG.E R7, desc[UR8][R4.64+0x40] ;  /* 0x0000400804077981 */ /* 0x000ee2000c1e1900 */
[----:B----4-:R-:W-:-:S03]  /*0b40*/  FFMA R73, R21, R6, R72 ;  /* 0x0000000615497223 */ /* 0x010fc60000000048 */
[----:B------:R-:W4:Y:S01]  /*0b50*/  LDG.E R6, desc[UR8][R4.64+0x44] ;  /* 0x0000440804067981 */ /* 0x000f22000c1e1900 */
[----:B------:R-:W-:Y:S01]  /*0b60*/  FMUL R72, R21, R16 ;  /* 0x0000001015487220 */ /* 0x000fe20000400000 */
[----:B--2---:R-:W-:-:S04]  /*0b70*/  FFMA R73, R38, R77, R73 ;  /* 0x0000004d26497223 */ /* 0x004fc80000000049 */
[----:B-----5:R-:W-:Y:S01]  /*0b80*/  FFMA R73, R68, R72, R73 ;  /* 0x0000004844497223 */ /* 0x020fe20000000049 */
[----:B------:R-:W-:-:S04]  /*0b90*/  FMUL R68, R21, R20 ;  /* 0x0000001415447220 */ /* 0x000fc80000400000 */
[----:B------:R-:W-:Y:S02]  /*0ba0*/  FFMA R77, R70, R68, R73 ;  /* 0x00000044464d7223 */ /* 0x000fe40000000049 */
[----:B------:R-:W2:Y:S04]  /*0bb0*/  LDG.E R73, desc[UR8][R4.64+0x48] ;  /* 0x0000480804497981 */ /* 0x000ea8000c1e1900 */
[----:B------:R-:W5:Y:S01]  /*0bc0*/  LDG.E R68, desc[UR8][R4.64+0x50] ;  /* 0x0000500804447981 */ /* 0x000f62000c1e1900 */
[C---:B------:R-:W-:Y:S01]  /*0bd0*/  FMUL R70, R10.reuse, R12 ;  /* 0x0000000c0a467220 */ /* 0x040fe20000400000 */
[----:B---3--:R-:W-:-:S04]  /*0be0*/  FFMA R7, R10, R7, R77 ;  /* 0x000000070a077223 */ /* 0x008fc8000000004d */
[----:B----4-:R-:W-:Y:S02]  /*0bf0*/  FFMA R77, R6, R70, R7 ;  /* 0x00000046064d7223 */ /* 0x010fe40000000007 */
[----:B------:R-:W3:Y:S04]  /*0c00*/  LDG.E R6, desc[UR8][R4.64+0x54] ;  /* 0x0000540804067981 */ /* 0x000ee8000c1e1900 */
[----:B------:R-:W4:Y:S01]  /*0c10*/  LDG.E R7, desc[UR8][R4.64+0x58] ;  /* 0x0000580804077981 */ /* 0x000f22000c1e1900 */
[----:B--2---:R-:W-:-:S04]  /*0c20*/  FFMA R73, R28, R73, R77 ;  /* 0x000000491c497223 */ /* 0x004fc8000000004d */
[----:B------:R-:W-:Y:S02]  /*0c30*/  FFMA R70, R40, R75, R73 ;  /* 0x0000004b28467223 */ /* 0x000fe40000000049 */
[----:B------:R-:W2:Y:S02]  /*0c40*/  LDG.E R73, desc[UR8][R4.64+0x68] ;  /* 0x0000680804497981 */ /* 0x000ea4000c1e1900 */
[----:B-----5:R-:W-:Y:S02]  /*0c50*/  FFMA R72, R17, R68, R70 ;  /* 0x0000004411487223 */ /* 0x020fe40000000046 */
[----:B------:R-:W5:Y:S04]  /*0c60*/  LDG.E R70, desc[UR8][R4.64+0x60] ;  /* 0x0000600804467981 */ /* 0x000f68000c1e1900 */
[----:B------:R-:W2:Y:S01]  /*0c70*/  LDG.E R68, desc[UR8][R4.64+0x64] ;  /* 0x0000640804447981 */ /* 0x000ea2000c1e1900 */
[----:B---3--:R-:W-:-:S03]  /*0c80*/  FFMA R75, R29, R6, R72 ;  /* 0x000000061d4b7223 */ /* 0x008fc60000000048 */
[----:B------:R-:W3:Y:S01]  /*0c90*/  LDG.E R6, desc[UR8][R4.64+0x6c] ;  /* 0x00006c0804067981 */ /* 0x000ee2000c1e1900 */
[----:B----4-:R-:W-:-:S04]  /*0ca0*/  FFMA R7, R30, R7, R75 ;  /* 0x000000071e077223 */ /* 0x010fc8000000004b */
[----:B------:R-:W-:Y:S02]  /*0cb0*/  FFMA R74, R42, R74, R7 ;  /* 0x0000004a2a4a7223 */ /* 0x000fe40000000007 */
[----:B------:R-:W4:Y:S02]  /*0cc0*/  LDG.E R7, desc[UR8][R4.64+0x78] ;  /* 0x0000780804077981 */ /* 0x000f24000c1e1900 */
[----:B-----5:R-:W-:Y:S02]  /*0cd0*/  FFMA R70, R23, R70, R74 ;  /* 0x0000004617467223 */ /* 0x020fe4000000004a */
[----:B------:R-:W5:Y:S02]  /*0ce0*/  LDG.E R74, desc[UR8][R4.64+0x70] ;  /* 0x00007008044a7981 */ /* 0x000f64000c1e1900 */
[----:B--2---:R-:W-:Y:S02]  /*0cf0*/  FFMA R75, R43, R68, R70 ;  /* 0x000000442b4b7223 */ /* 0x004fe40000000046 */
[----:B------:R-:W2:Y:S02]  /*0d00*/  LDG.E R70, desc[UR8][R4.64+0x74] ;  /* 0x0000740804467981 */ /* 0x000ea4000c1e1900 */
[----:B------:R-:W-:-:S02]  /*0d10*/  FFMA R72, R44, R73, R75 ;  /* 0x000000492c487223 */ /* 0x000fc4000000004b */
[----:B------:R-:W4:Y:S02]  /*0d20*/  LDG.E R68, desc[UR8][R4.64+0x7c] ;  /* 0x00007c0804447981 */ /* 0x000f24000c1e1900 */
[----:B---3--:R-:W-:Y:S02]  /*0d30*/  FFMA R72, R45, R6, R72 ;  /* 0x000000062d487223 */ /* 0x008fe40000000048 */
[----:B------:R-:W3:Y:S02]  /*0d40*/  LDG.E R6, desc[UR8][R4.64+0x80] ;  /* 0x0000800804067981 */ /* 0x000ee4000c1e1900 */
[----:B-----5:R-:W-:-:S04]  /*0d50*/  FFMA R72, R33, R74, R72 ;  /* 0x0000004a21487223 */ /* 0x020fc80000000048 */
[----:B--2---:R-:W-:Y:S02]  /*0d60*/  FFMA R73, R55, R70, R72 ;  /* 0x0000004637497223 */ /* 0x004fe40000000048 */
[----:B------:R-:W2:Y:S02]  /*0d70*/  LDG.E R72, desc[UR8][R4.64+0x84] ;  /* 0x0000840804487981 */ /* 0x000ea4000c1e1900 */
[----:B----4-:R-:W-:Y:S02]  /*0d80*/  FFMA R70, R56, R7, R73 ;  /* 0x0000000738467223 */ /* 0x010fe40000000049 */
[----:B------:R-:W4:Y:S04]  /*0d90*/  LDG.E R73, desc[UR8][R4.64+0x88] ;  /* 0x0000880804497981 */ /* 0x000f28000c1e1900 */
[----:B------:R-:W5:Y:S01]  /*0da0*/  LDG.E R7, desc[UR8][R4.64+0x8c] ;  /* 0x00008c0804077981 */ /* 0x000f62000c1e1900 */
[----:B------:R-:W-:-:S03]  /*0db0*/  FFMA R70, R57, R68, R70 ;  /* 0x0000004439467223 */ /* 0x000fc60000000046 */
[----:B------:R-:W5:Y:S01]  /*0dc0*/  LDG.E R68, desc[UR8][R4.64+0x90] ;  /* 0x0000900804447981 */ /* 0x000f62000c1e1900 */
[----:B---3--:R-:W-:-:S03]  /*0dd0*/  FFMA R70, R13, R6, R70 ;  /* 0x000000060d467223 */ /* 0x008fc60000000046 */
[----:B------:R-:W3:Y:S01]  /*0de0*/  LDG.E R6, desc[UR8][R4.64+0x94] ;  /* 0x0000940804067981 */ /* 0x000ee2000c1e1900 */
[----:B--2---:R-:W-:-:S03]  /*0df0*/  FFMA R75, R31, R72, R70 ;  /* 0x000000481f4b7223 */ /* 0x004fc60000000046 */
[----:B------:R-:W2:Y:S01]  /*0e00*/  LDG.E R72, desc[UR8][R4.64+0x9c] ;  /* 0x00009c0804487981 */ /* 0x000ea2000c1e1900 */
[----:B----4-:R-:W-:-:S03]  /*0e10*/  FFMA R73, R32, R73, R75 ;  /* 0x0000004920497223 */ /* 0x010fc6000000004b */
[----:B------:R-:W4:Y:S04]  /*0e20*/  LDG.E R75, desc[UR8][R4.64+0x98] ;  /* 0x00009808044b7981 */ /* 0x000f28000c1e1900 */
[----:B------:R-:W2:Y:S01]  /*0e30*/  LDG.E R70, desc[UR8][R4.64+0xa0] ;  /* 0x0000a00804467981 */ /* 0x000ea2000c1e1900 */
[----:B-----5:R-:W-:-:S03]  /*0e40*/  FFMA R74, R46, R7, R73 ;  /* 0x000000072e4a7223 */ /* 0x020fc60000000049 */
[----:B------:R-:W5:Y:S01]  /*0e50*/  LDG.E R7, desc[UR8][R4.64+0xa4] ;  /* 0x0000a40804077981 */ /* 0x000f62000c1e1900 */
[----:B------:R-:W-:-:S03]  /*0e60*/  FFMA R68, R25, R68, R74 ;  /* 0x0000004419447223 */ /* 0x000fc6000000004a */
[----:B------:R-:W5:Y:S01]  /*0e70*/  LDG.E R74, desc[UR8][R4.64+0xd4] ;  /* 0x0000d408044a7981 */ /* 0x000f62000c1e1900 */
[----:B---3--:R-:W-:-:S03]  /*0e80*/  FFMA R73, R47, R6, R68 ;  /* 0x000000062f497223 */ /* 0x008fc60000000044 */
[----:B------:R-:W3:Y:S01]  /*0e90*/  LDG.E R6, desc[UR8][R4.64+0xa8] ;  /* 0x0000a80804067981 */ /* 0x000ee2000c1e1900 */
[----:B----4-:R-:W-:-:S03]  /*0ea0*/  FFMA R68, R48, R75, R73 ;  /* 0x0000004b30447223 */ /* 0x010fc60000000049 */
[----:B------:R-:W4:Y:S01]  /*0eb0*/  LDG.E R73, desc[UR8][R4.64+0xb4] ;  /* 0x0000b40804497981 */ /* 0x000f22000c1e1900 */
[----:B--2---:R-:W-:-:S03]  /*0ec0*/  FFMA R68, R49, R72, R68 ;  /* 0x0000004831447223 */ /* 0x004fc60000000044 */
[----:B------:R-:W2:Y:S01]  /*0ed0*/  LDG.E R72, desc[UR8][R4.64+0xac] ;  /* 0x0000ac0804487981 */ /* 0x000ea2000c1e1900 */
[----:B------:R-:W-:-:S03]  /*0ee0*/  FFMA R75, R27, R70, R68 ;  /* 0x000000461b4b7223 */ /* 0x000fc60000000044 */
[----:B------:R-:W4:Y:S01]  /*0ef0*/  LDG.E R68, desc[UR8][R4.64+0xb0] ;  /* 0x0000b00804447981 */ /* 0x000f22000c1e1900 */
[----:B-----5:R-:W-:-:S03]  /*0f00*/  FFMA R70, R50, R7, R75 ;  /* 0x0000000732467223 */ /* 0x020fc6000000004b */
[----:B------:R-:W5:Y:S01]  /*0f10*/  LDG.E R7, desc[UR8][R4.64+0xb8] ;  /* 0x0000b80804077981 */ /* 0x000f62000c1e1900 */
[----:B---3--:R-:W-:-:S03]  /*0f20*/  FFMA R75, R51, R6, R70 ;  /* 0x00000006334b7223 */ /* 0x008fc60000000046 */
[----:B------:R-:W3:Y:S01]  /*0f30*/  LDG.E R6, desc[UR8][R4.64+0xbc] ;  /* 0x0000bc0804067981 */ /* 0x000ee2000c1e1900 */
[----:B------:R-:W-:Y:S01]  /*0f40*/  FMUL R70, R16, R35 ;  /* 0x0000002310467220 */ /* 0x000fe20000400000 */
[----:B--2---:R-:W-:-:S04]  /*0f50*/  FFMA R72, R52, R72, R75 ;  /* 0x0000004834487223 */ /* 0x004fc8000000004b */
[----:B----4-:R-:W-:Y:S02]  /*0f60*/  FFMA R75, R35, R68, R72 ;  /* 0x00000044234b7223 */ /* 0x010fe40000000048 */
[----:B------:R-:W2:Y:S02]  /*0f70*/  LDG.E R72, desc[UR8][R4.64+0xc0] ;  /* 0x0000c00804487981 */ /* 0x000ea4000c1e1900 */
[----:B------:R-:W-:-:S04]  /*0f80*/  FFMA R68, R58, R73, R75 ;  /* 0x000000493a447223 */ /* 0x000fc8000000004b */
[----:B-----5:R-:W-:Y:S02]  /*0f90*/  FFMA R73, R7, R70, R68 ;  /* 0x0000004607497223 */ /* 0x020fe40000000044 */
[----:B------:R-:W4:Y:S04]  /*0fa0*/  LDG.E R7, desc[UR8][R4.64+0xc4] ;  /* 0x0000c40804077981 */ /* 0x000f28000c1e1900 */
[----:B------:R-:W5:Y:S01]  /*0fb0*/  LDG.E R68, desc[UR8][R4.64+0xc8] ;  /* 0x0000c80804447981 */ /* 0x000f62000c1e1900 */
[----:B------:R-:W-:-:S04]  /*0fc0*/  FMUL R70, R20, R35 ;  /* 0x0000002314467220 */ /* 0x000fc80000400000 */
[----:B---3--:R-:W-:Y:S02]  /*0fd0*/  FFMA R70, R6, R70, R73 ;  /* 0x0000004606467223 */ /* 0x008fe40000000049 */
[----:B------:R-:W3:Y:S04]  /*0fe0*/  LDG.E R73, desc[UR8][R4.64+0xcc] ;  /* 0x0000cc0804497981 */ /* 0x000ee8000c1e1900 */
[----:B------:R-:W3:Y:S01]  /*0ff0*/  LDG.E R6, desc[UR8][R4.64+0xd0] ;  /* 0x0000d00804067981 */ /* 0x000ee2000c1e1900 */
[----:B--2---:R-:W-:Y:S01]  /*1000*/  FFMA R70, R19, R72, R70 ;  /* 0x0000004813467223 */ /* 0x004fe20000000046 */
[----:B------:R-:W-:-:S04]  /*1010*/  FMUL R72, R12, R19 ;  /* 0x000000130c487220 */ /* 0x000fc80000400000 */
[----:B----4-:R-:W-:Y:S02]  /*1020*/  FFMA R70, R7, R72, R70 ;  /* 0x0000004807467223 */ /* 0x010fe40000000046 */
[----:B------:R-:W2:Y:S02]  /*1030*/  LDG.E R7, desc[UR8][R4.64+0xd8] ;  /* 0x0000d80804077981 */ /* 0x000ea4000c1e1900 */
[----:B-----5:R-:W-:Y:S02]  /*1040*/  FFMA R75, R53, R68, R70 ;  /* 0x00000044354b7223 */ /* 0x020fe40000000046 */
[----:B------:R-:W4:Y:S04]  /*1050*/  LDG.E R68, desc[UR8][R4.64+0xdc] ;  /* 0x0000dc0804447981 */ /* 0x000f28000c1e1900 */
[----:B------:R-:W5:Y:S01]  /*1060*/  LDG.E R70, desc[UR8][R4.64+0xe0] ;  /* 0x0000e00804467981 */ /* 0x000f62000c1e1900 */
[----:B---3--:R-:W-:-:S03]  /*1070*/  FFMA R72, R54, R73, R75 ;  /* 0x0000004936487223 */ /* 0x008fc6000000004b */
[----:B------:R-:W3:Y:S01]  /*1080*/  LDG.E R73, desc[UR8][R4.64+0xe4] ;  /* 0x0000e40804497981 */ /* 0x000ee2000c1e1900 */
[----:B------:R-:W-:-:S03]  /*1090*/  FFMA R6, R37, R6, R72 ;  /* 0x0000000625067223 */ /* 0x000fc60000000048 */
[----:B------:R-:W3:Y:S01]  /*10a0*/  LDG.E R72, desc[UR8][R2.64] ;  /* 0x0000000802487981 */ /* 0x000ee2000c1e1900 */
[----:B------:R-:W-:-:S04]  /*10b0*/  FFMA R75, R59, R74, R6 ;  /* 0x0000004a3b4b7223 */ /* 0x000fc80000000006 */
[----:B--2---:R-:W-:Y:S02]  /*10c0*/  FFMA R6, R60, R7, R75 ;  /* 0x000000073c067223 */ /* 0x004fe4000000004b */
[----:B------:R-:W2:Y:S02]  /*10d0*/  LDG.E R7, desc[UR8][R4.64+0xec] ;  /* 0x0000ec0804077981 */ /* 0x000ea4000c1e1900 */
[----:B----4-:R-:W-:Y:S02]  /*10e0*/  FFMA R68, R61, R68, R6 ;  /* 0x000000443d447223 */ /* 0x010fe40000000006 */
[----:B------:R-:W4:Y:S02]  /*10f0*/  LDG.E R6, desc[UR8][R4.64+0xe8] ;  /* 0x0000e80804067981 */ /* 0x000f24000c1e1900 */
[----:B-----5:R-:W-:Y:S02]  /*1100*/  FFMA R75, R39, R70, R68 ;  /* 0x00000046274b7223 */ /* 0x020fe40000000044 */
[----:B------:R-:W5:Y:S04]  /*1110*/  LDG.E R68, desc[UR8][R4.64+0xf0] ;  /* 0x0000f00804447981 */ /* 0x000f68000c1e1900 */
[----:B------:R-:W5:Y:S01]  /*1120*/  LDG.E R70, desc[UR8][R4.64+0xf8] ;  /* 0x0000f80804467981 */ /* 0x000f62000c1e1900 */
[----:B---3--:R-:W-:-:S03]  /*1130*/  FFMA R74, R62, R73, R75 ;  /* 0x000000493e4a7223 */ /* 0x008fc6000000004b */
[----:B------:R-:W3:Y:S04]  /*1140*/  LDG.E R73, desc[UR8][R4.64+0xf4] ;  /* 0x0000f40804497981 */ /* 0x000ee8000c1e1900 */
[----:B------:R-:W3:Y:S01]  /*1150*/  LDG.E R75, desc[UR8][R4.64+0xfc] ;  /* 0x0000fc08044b7981 */ /* 0x000ee2000c1e1900 */
[----:B----4-:R-:W-:Y:S01]  /*1160*/  FFMA R6, R63, R6, R74 ;  /* 0x000000063f067223 */ /* 0x010fe2000000004a */
[----:B------:R-:W-:-:S04]  /*1170*/  FMUL R74, R20, R39 ;  /* 0x00000027144a7220 */ /* 0x000fc80000400000 */
[----:B--2---:R-:W-:Y:S02]  /*1180*/  FFMA R74, R7, R74, R6 ;  /* 0x0000004a074a7223 */ /* 0x004fe40000000006 */
[----:B------:R-:W0:Y:S02]  /*1190*/  LDC.64 R6, c[0x0][0x398] ;  /* 0x0000e600ff067b82 */ /* 0x000e240000000a00 */
[----:B-----5:R-:W-:Y:S01]  /*11a0*/  FFMA R77, R41, R68, R74 ;  /* 0x00000044294d7223 */ /* 0x020fe2000000004a */
[----:B0-----:R-:W-:-:S04]  /*11b0*/  IMAD.WIDE R6, R71, 0x4, R6 ;  /* 0x0000000447067825 */ /* 0x001fc800078e0206 */
[----:B---3--:R-:W-:-:S04]  /*11c0*/  FFMA R68, R64, R73, R77 ;  /* 0x0000004940447223 */ /* 0x008fc8000000004d */
[----:B------:R-:W-:-:S04]  /*11d0*/  FFMA R73, R65, R70, R68 ;  /* 0x0000004641497223 */ /* 0x000fc80000000044 */
[----:B------:R-:W-:-:S04]  /*11e0*/  FFMA R73, R66, R75, R73 ;  /* 0x0000004b42497223 */ /* 0x000fc80000000049 */
[----:B------:R-:W-:-:S05]  /*11f0*/  FMUL R73, R73, R72 ;  /* 0x0000004849497220 */ /* 0x000fca0000400000 */
[----:B------:R0:W-:Y:S02]  /*1200*/  REDG.E.ADD.F32.FTZ.RN.STRONG.GPU desc[UR8][R6.64], R73 ;  /* 0x00000049060079a6 */ /* 0x0001e4000c12f308 */
.L_x_1:
[----:B------:R-:W-:Y:S05]  /*1210*/  BSYNC.RECONVERGENT B0 ;  /* 0x0000000000007941 */ /* 0x000fea0003800200 */
.L_x_0:
[----:B------:R-:W-:Y:S02]  /*1220*/  IADD3 R71, PT, PT, R71, 0x1, RZ ;  /* 0x0000000147477810 */ /* 0x000fe40007ffe0ff */
[----:B------:R-:W-:Y:S01]  /*1230*/  IADD3 R69, PT, PT, R69, 0x40, RZ ;  /* 0x0000004045457810 */ /* 0x000fe20007ffe0ff */
[----:B------:R-:W-:Y:S06]  /*1240*/  BRA.U UP1, `(.L_x_2) ;  /* 0xfffffff501987547 */ /* 0x000fec000b83ffff */
[----:B------:R-:W-:Y:S05]  /*1250*/  BRA.U UP0, `(.L_x_3) ;  /* 0xfffffff500507547 */ /* 0x000fea000b83ffff */
[----:B------:R-:W-:-:S04]  /*1260*/  IADD3 R14, PT, PT, R14, 0x1, RZ ;  /* 0x000000010e0e7810 */ /* 0x000fc80007ffe0ff */
[----:B------:R-:W-:-:S13]  /*1270*/  ISETP.NE.AND P0, PT, R14, 0x4, PT ;  /* 0x000000040e00780c */ /* 0x000fda0003f05270 */
[----:B------:R-:W-:Y:S05]  /*1280*/  @P0 BRA `(.L_x_4) ;  /* 0xfffffff400300947 */ /* 0x000fea000383ffff */
[----:B------:R-:W-:Y:S05]  /*1290*/  EXIT ;  /* 0x000000000000794d */ /* 0x000fea0003800000 */
.L_x_5:
[----:B------:R-:W-:-:S00]  /*12a0*/  BRA `(.L_x_5) ;  /* 0xfffffffc00fc7947 */ /* 0x000fc0000383ffff */
[----:B------:R-:W-:-:S00]  /*12b0*/  NOP ;  /* 0x0000000000007918 */ /* 0x000fc00000000000 */
        /* <DEDUP_REMOVED lines=12> */
.L_x_95:


//--------------------- .text._Z31affineCubicBackwardWarp3DKernelPKfS0_S0_PfiiiS0_ --------------------------
	.section	.text._Z31affineCubicBackwardWarp3DKernelPKfS0_S0_PfiiiS0_,"ax",@progbits
	.align	128
        .global         _Z31affineCubicBackwardWarp3DKernelPKfS0_S0_PfiiiS0_
        .type           _Z31affineCubicBackwardWarp3DKernelPKfS0_S0_PfiiiS0_,@function
        .size           _Z31affineCubicBackwardWarp3DKernelPKfS0_S0_PfiiiS0_,(.L_x_96 - _Z31affineCubicBackwardWarp3DKernelPKfS0_S0_PfiiiS0_)
        .other          _Z31affineCubicBackwardWarp3DKernelPKfS0_S0_PfiiiS0_,@"STO_CUDA_ENTRY STV_DEFAULT"
_Z31affineCubicBackwardWarp3DKernelPKfS0_S0_PfiiiS0_:
.text._Z31affineCubicBackwardWarp3DKernelPKfS0_S0_PfiiiS0_:
        /* <DEDUP_REMOVED lines=117> */
.L_x_10:
[----:B0-----:R-:W0:Y:S01]  /*0750*/  LDCU UR5, c[0x0][0x3a8] ;  /* 0x00007500ff0577ac */ /* 0x001e220008000800 */
[----:B------:R-:W-:-:S04]  /*0760*/  IADD3 R4, PT, PT, R9, R14, RZ ;  /* 0x0000000e09047210 */ /* 0x000fc80007ffe0ff */
[----:B0-----:R-:W-:Y:S01]  /*0770*/  ISETP.GT.AND P0, PT, R4, UR5, PT ;  /* 0x0000000504007c0c */ /* 0x001fe2000bf04270 */
[----:B------:R-:W-:-:S03]  /*0780*/  UMOV UR5, URZ ;  /* 0x000000ff00057c82 */ /* 0x000fc60008000000 */
[----:B------:R-:W-:-:S13]  /*0790*/  ISETP.GT.AND P0, PT, R4, RZ, !P0 ;  /* 0x000000ff0400720c */ /* 0x000fda0004704270 */
.L_x_9:
        /* <DEDUP_REMOVED lines=17> */
.L_x_8:
        /* <DEDUP_REMOVED lines=8> */
[----:B------:R-:W0:Y:S01]  /*0930*/  LDC.64 R4, c[0x0][0x3b0] ;  /* 0x0000ec00ff047b82 */ /* 0x000e220000000a00 */
[----:B------:R-:W2:Y:S01]  /*0940*/  LDG.E R76, desc[UR8][R2.64] ;  /* 0x00000008024c7981 */ /* 0x000ea2000c1e1900 */
[----:B0-----:R-:W-:-:S05]  /*0950*/  IMAD.WIDE R4, R69, 0x4, R4 ;  /* 0x0000000445047825 */ /* 0x001fca00078e0204 */
[----:B------:R-:W3:Y:S04]  /*0960*/  LDG.E R68, desc[UR8][R4.64] ;  /* 0x0000000804447981 */ /* 0x000ee8000c1e1900 */
[----:B------:R-:W4:Y:S04]  /*0970*/  LDG.E R70, desc[UR8][R4.64+0x4] ;  /* 0x0000040804467981 */ /* 0x000f28000c1e1900 */
[----:B------:R-:W5:Y:S04]  /*0980*/  LDG.E R72, desc[UR8][R4.64+0x8] ;  /* 0x0000080804487981 */ /* 0x000f68000c1e1900 */
[----:B------:R-:W2:Y:S04]  /*0990*/  LDG.E R75, desc[UR8][R4.64+0xc] ;  /* 0x00000c08044b7981 */ /* 0x000ea8000c1e1900 */
[----:B------:R-:W2:Y:S04]  /*09a0*/  LDG.E R6, desc[UR8][R4.64+0x10] ;  /* 0x0000100804067981 */ /* 0x000ea8000c1e1900 */
[----:B------:R-:W2:Y:S01]  /*09b0*/  LDG.E R7, desc[UR8][R4.64+0x14] ;  /* 0x0000140804077981 */ /* 0x000ea2000c1e1900 */
[----:B---3--:R-:W-:-:S03]  /*09c0*/  FADD R73, RZ, R68 ;  /* 0x00000044ff497221 */ /* 0x008fc60000000000 */
[----:B------:R-:W3:Y:S01]  /*09d0*/  LDG.E R68, desc[UR8][R4.64+0x20] ;  /* 0x0000200804447981 */ /* 0x000ee2000c1e1900 */
[----:B----4-:R-:W-:-:S03]  /*09e0*/  FFMA R77, R12, R70, R73 ;  /* 0x000000460c4d7223 */ /* 0x010fc60000000049 */
[----:B------:R-:W4:Y:S01]  /*09f0*/  LDG.E R73, desc[UR8][R4.64+0x18] ;  /* 0x0000180804497981 */ /* 0x000f22000c1e1900 */
[----:B-----5:R-:W-:-:S03]  /*0a00*/  FFMA R72, R16, R72, R77 ;  /* 0x0000004810487223 */ /* 0x020fc6000000004d */
[----:B------:R-:W5:Y:S01]  /*0a10*/  LDG.E R77, desc[UR8][R4.64+0x1c] ;  /* 0x00001c08044d7981 */ /* 0x000f62000c1e1900 */
[----:B--2---:R-:W-:-:S03]  /*0a20*/  FFMA R72, R20, R75, R72 ;  /* 0x0000004b14487223 */ /* 0x004fc60000000048 */
[----:B------:R-:W2:Y:S01]  /*0a30*/  LDG.E R75, desc[UR8][R4.64+0x24] ;  /* 0x00002408044b7981 */ /* 0x000ea2000c1e1900 */
[----:B------:R-:W-:-:S04]  /*0a40*/  FFMA R6, R11, R6, R72 ;  /* 0x000000060b067223 */ /* 0x000fc80000000048 */
[----:B------:R-:W-:Y:S02]  /*0a50*/  FFMA R6, R18, R7, R6 ;  /* 0x0000000712067223 */ /* 0x000fe40000000006 */
[----:B------:R-:W2:Y:S02]  /*0a60*/  LDG.E R7, desc[UR8][R4.64+0x28] ;  /* 0x0000280804077981 */ /* 0x000ea4000c1e1900 */
[----:B----4-:R-:W-:Y:S02]  /*0a70*/  FFMA R6, R22, R73, R6 ;  /* 0x0000004916067223 */ /* 0x010fe40000000006 */
[----:B------:R-:W4:Y:S02]  /*0a80*/  LDG.E R73, desc[UR8][R4.64+0x2c] ;  /* 0x00002c0804497981 */ /* 0x000f24000c1e1900 */
[----:B-----5:R-:W-:Y:S02]  /*0a90*/  FFMA R70, R34, R77, R6 ;  /* 0x0000004d22467223 */ /* 0x020fe40000000006 */
[----:B------:R-:W5:Y:S02]  /*0aa0*/  LDG.E R6, desc[UR8][R4.64+0x30] ;  /* 0x0000300804067981 */ /* 0x000f64000c1e1900 */
[----:B---3--:R-:W-:-:S02]  /*0ab0*/  FFMA R68, R15, R68, R70 ;  /* 0x000000440f447223 */ /* 0x008fc40000000046 */
[----:B------:R-:W3:Y:S02]  /*0ac0*/  LDG.E R77, desc[UR8][R4.64+0x34] ;  /* 0x00003408044d7981 */ /* 0x000ee4000c1e1900 */
[----:B--2---:R-:W-:Y:S02]  /*0ad0*/  FFMA R75, R24, R75, R68 ;  /* 0x0000004b184b7223 */ /* 0x004fe40000000044 */
[----:B------:R-:W2:Y:S04]  /*0ae0*/  LDG.E R68, desc[UR8][R4.64+0x38] ;  /* 0x0000380804447981 */ /* 0x000ea8000c1e1900 */
[----:B------:R-:W2:Y:S01]  /*0af0*/  LDG.E R70, desc[UR8][R4.64+0x3c] ;  /* 0x00003c0804467981 */ /* 0x000ea2000c1e1900 */
[----:B------:R-:W-:-:S03]  /*0b00*/  FFMA R7, R26, R7, R75 ;  /* 0x000000071a077223 */ /* 0x000fc6000000004b */
[----:B------:R-:W2:Y:S01]  /*0b10*/  LDG.E R75, desc[UR8][R4.64+0x48] ;  /* 0x00004808044b7981 */ /* 0x000ea2000c1e1900 */
[----:B----4-:R-:W-:-:S03]  /*0b20*/  FFMA R72, R36, R73, R7 ;  /* 0x0000004924487223 */ /* 0x010fc60000000007 */
[----:B------:R-:W4:Y:S01]  /*0b30*/  LDG.E R7, desc[UR8][R4.64+0x40] ;  /* 0x0000400804077981 */ /* 0x000f22000c1e1900 */
[----:B-----5:R-:W-:-:S03]  /*0b40*/  FFMA R73, R21, R6, R72 ;  /* 0x0000000615497223 */ /* 0x020fc60000000048 */
[----:B------:R-:W5:Y:S01]  /*0b50*/  LDG.E R6, desc[UR8][R4.64+0x44] ;  /* 0x0000440804067981 */ /* 0x000f62000c1e1900 */
[----:B------:R-:W-:Y:S01]  /*0b60*/  FMUL R72, R21, R16 ;  /* 0x0000001015487220 */ /* 0x000fe20000400000 */
[----:B---3--:R-:W-:-:S04]  /*0b70*/  FFMA R73, R38, R77, R73 ;  /* 0x0000004d26497223 */ /* 0x008fc80000000049 */
[----:B--2---:R-:W-:Y:S01]  /*0b80*/  FFMA R73, R68, R72, R73 ;  /* 0x0000004844497223 */ /* 0x004fe20000000049 */
[----:B------:R-:W-:Y:S01]  /*0b90*/  FMUL R68, R21, R20 ;  /* 0x0000001415447220 */ /* 0x000fe20000400000 */
[----:B------:R-:W2:Y:S03]  /*0ba0*/  LDG.E R72, desc[UR8][R4.64+0x50] ;  /* 0x0000500804487981 */ /* 0x000ea6000c1e1900 */
[----:B------:R-:W-:Y:S02]  /*0bb0*/  FFMA R77, R70, R68, R73 ;  /* 0x00000044464d7223 */ /* 0x000fe40000000049 */
[----:B------:R-:W3:Y:S01]  /*0bc0*/  LDG.E R73, desc[UR8][R4.64+0x4c] ;  /* 0x00004c0804497981 */ /* 0x000ee2000c1e1900 */
[C---:B------:R-:W-:Y:S01]  /*0bd0*/  FMUL R68, R10.reuse, R12 ;  /* 0x0000000c0a447220 */ /* 0x040fe20000400000 */
[----:B----4-:R-:W-:-:S04]  /*0be0*/  FFMA R7, R10, R7, R77 ;  /* 0x000000070a077223 */ /* 0x010fc8000000004d */
[----:B-----5:R-:W-:Y:S02]  /*0bf0*/  FFMA R77, R6, R68, R7 ;  /* 0x00000044064d7223 */ /* 0x020fe40000000007 */
[----:B------:R-:W4:Y:S04]  /*0c00*/  LDG.E R6, desc[UR8][R4.64+0x54] ;  /* 0x0000540804067981 */ /* 0x000f28000c1e1900 */
[----:B------:R-:W5:Y:S01]  /*0c10*/  LDG.E R7, desc[UR8][R4.64+0x58] ;  /* 0x0000580804077981 */ /* 0x000f62000c1e1900 */
[----:B------:R-:W-:-:S03]  /*0c20*/  FFMA R77, R28, R75, R77 ;  /* 0x0000004b1c4d7223 */ /* 0x000fc6000000004d */
[----:B------:R-:W5:Y:S01]  /*0c30*/  LDG.E R75, desc[UR8][R4.64+0x5c] ;  /* 0x00005c08044b7981 */ /* 0x000f62000c1e1900 */
[----:B---3--:R-:W-:-:S03]  /*0c40*/  FFMA R70, R40, R73, R77 ;  /* 0x0000004928467223 */ /* 0x008fc6000000004d */
[----:B------:R-:W3:Y:S01]  /*0c50*/  LDG.E R68, desc[UR8][R4.64+0x60] ;  /* 0x0000600804447981 */ /* 0x000ee2000c1e1900 */
[----:B--2---:R-:W-:-:S03]  /*0c60*/  FFMA R72, R17, R72, R70 ;  /* 0x0000004811487223 */ /* 0x004fc60000000046 */
[----:B------:R-:W2:Y:S04]  /*0c70*/  LDG.E R73, desc[UR8][R4.64+0x68] ;  /* 0x0000680804497981 */ /* 0x000ea8000c1e1900 */
[----:B------:R-:W2:Y:S01]  /*0c80*/  LDG.E R70, desc[UR8][R4.64+0x64] ;  /* 0x0000640804467981 */ /* 0x000ea2000c1e1900 */
[----:B----4-:R-:W-:-:S03]  /*0c90*/  FFMA R77, R29, R6, R72 ;  /* 0x000000061d4d7223 */ /* 0x010fc60000000048 */
[----:B------:R-:W4:Y:S04]  /*0ca0*/  LDG.E R6, desc[UR8][R4.64+0x6c] ;  /* 0x00006c0804067981 */ /* 0x000f28000c1e1900 */
[----:B------:R-:W4:Y:S01]  /*0cb0*/  LDG.E R72, desc[UR8][R4.64+0x70] ;  /* 0x0000700804487981 */ /* 0x000f22000c1e1900 */
[----:B-----5:R-:W-:-:S04]  /*0cc0*/  FFMA R7, R30, R7, R77 ;  /* 0x000000071e077223 */ /* 0x020fc8000000004d */
[----:B------:R-:W-:Y:S02]  /*0cd0*/  FFMA R74, R42, R75, R7 ;  /* 0x0000004b2a4a7223 */ /* 0x000fe40000000007 */
[----:B------:R-:W5:Y:S02]  /*0ce0*/  LDG.E R7, desc[UR8][R4.64+0x78] ;  /* 0x0000780804077981 */ /* 0x000f64000c1e1900 */
[----:B---3--:R-:W-:Y:S02]  /*0cf0*/  FFMA R74, R23, R68, R74 ;  /* 0x00000044174a7223 */ /* 0x008fe4000000004a */
[----:B------:R-:W3:Y:S02]  /*0d00*/  LDG.E R68, desc[UR8][R4.64+0x74] ;  /* 0x0000740804447981 */ /* 0x000ee4000c1e1900 */
[----:B--2---:R-:W-:Y:S02]  /*0d10*/  FFMA R75, R43, R70, R74 ;  /* 0x000000462b4b7223 */ /* 0x004fe4000000004a */
[----:B------:R-:W2:Y:S02]  /*0d20*/  LDG.E R70, desc[UR8][R4.64+0x7c] ;  /* 0x00007c0804467981 */ /* 0x000ea4000c1e1900 */
[----:B------:R-:W-:-:S02]  /*0d30*/  FFMA R74, R44, R73, R75 ;  /* 0x000000492c4a7223 */ /* 0x000fc4000000004b */
[----:B------:R-:W2:Y:S02]  /*0d40*/  LDG.E R73, desc[UR8][R4.64+0x88] ;  /* 0x0000880804497981 */ /* 0x000ea4000c1e1900 */
[----:B----4-:R-:W-:Y:S02]  /*0d50*/  FFMA R74, R45, R6, R74 ;  /* 0x000000062d4a7223 */ /* 0x010fe4000000004a */
[----:B------:R-:W4:Y:S02]  /*0d60*/  LDG.E R6, desc[UR8][R4.64+0x80] ;  /* 0x0000800804067981 */ /* 0x000f24000c1e1900 */
[----:B------:R-:W-:Y:S02]  /*0d70*/  FFMA R74, R33, R72, R74 ;  /* 0x00000048214a7223 */ /* 0x000fe4000000004a */
[----:B------:R-:W4:Y:S02]  /*0d80*/  LDG.E R72, desc[UR8][R4.64+0x84] ;  /* 0x0000840804487981 */ /* 0x000f24000c1e1900 */
[----:B---3--:R-:W-:-:S04]  /*0d90*/  FFMA R75, R55, R68, R74 ;  /* 0x00000044374b7223 */ /* 0x008fc8000000004a */
[----:B-----5:R-:W-:Y:S02]  /*0da0*/  FFMA R68, R56, R7, R75 ;  /* 0x0000000738447223 */ /* 0x020fe4000000004b */
[----:B------:R-:W3:Y:S02]  /*0db0*/  LDG.E R7, desc[UR8][R4.64+0x8c] ;  /* 0x00008c0804077981 */ /* 0x000ee4000c1e1900 */
[----:B--2---:R-:W-:Y:S02]  /*0dc0*/  FFMA R70, R57, R70, R68 ;  /* 0x0000004639467223 */ /* 0x004fe40000000044 */
[----:B------:R-:W2:Y:S04]  /*0dd0*/  LDG.E R68, desc[UR8][R4.64+0x90] ;  /* 0x0000900804447981 */ /* 0x000ea8000c1e1900 */
[----:B------:R-:W5:Y:S01]  /*0de0*/  LDG.E R75, desc[UR8][R4.64+0x98] ;  /* 0x00009808044b7981 */ /* 0x000f62000c1e1900 */
[----:B----4-:R-:W-:-:S03]  /*0df0*/  FFMA R70, R13, R6, R70 ;  /* 0x000000060d467223 */ /* 0x010fc60000000046 */
[----:B------:R-:W4:Y:S01]  /*0e00*/  LDG.E R6, desc[UR8][R4.64+0x94] ;  /* 0x0000940804067981 */ /* 0x000f22000c1e1900 */
[----:B------:R-:W-:-:S03]  /*0e10*/  FFMA R77, R31, R72, R70 ;  /* 0x000000481f4d7223 */ /* 0x000fc60000000046 */
[----:B------:R-:W5:Y:S01]  /*0e20*/  LDG.E R70, desc[UR8][R4.64+0x9c] ;  /* 0x00009c0804467981 */ /* 0x000f62000c1e1900 */
[----:B------:R-:W-:-:S03]  /*0e30*/  FFMA R73, R32, R73, R77 ;  /* 0x0000004920497223 */ /* 0x000fc6000000004d */
[----:B------:R-:W5:Y:S01]  /*0e40*/  LDG.E R72, desc[UR8][R4.64+0xa0] ;  /* 0x0000a00804487981 */ /* 0x000f62000c1e1900 */
[----:B---3--:R-:W-:-:S03]  /*0e50*/  FFMA R74, R46, R7, R73 ;  /* 0x000000072e4a7223 */ /* 0x008fc60000000049 */
[----:B------:R-:W3:Y:S01]  /*0e60*/  LDG.E R7, desc[UR8][R4.64+0xa4] ;  /* 0x0000a40804077981 */ /* 0x000ee2000c1e1900 */
[----:B--2---:R-:W-:-:S04]  /*0e70*/  FFMA R68, R25, R68, R74 ;  /* 0x0000004419447223 */ /* 0x004fc8000000004a */
[----:B----4-:R-:W-:Y:S02]  /*0e80*/  FFMA R73, R47, R6, R68 ;  /* 0x000000062f497223 */ /* 0x010fe40000000044 */
[----:B------:R-:W2:Y:S02]  /*0e90*/  LDG.E R6, desc[UR8][R4.64+0xa8] ;  /* 0x0000a80804067981 */ /* 0x000ea4000c1e1900 */
[----:B-----5:R-:W-:Y:S02]  /*0ea0*/  FFMA R68, R48, R75, R73 ;  /* 0x0000004b30447223 */ /* 0x020fe40000000049 */
[----:B------:R-:W4:Y:S02]  /*0eb0*/  LDG.E R73, desc[UR8][R4.64+0xac] ;  /* 0x0000ac0804497981 */ /* 0x000f24000c1e1900 */
[----:B------:R-:W-:Y:S02]  /*0ec0*/  FFMA R70, R49, R70, R68 ;  /* 0x0000004631467223 */ /* 0x000fe40000000044 */
[----:B------:R-:W5:Y:S02]  /*0ed0*/  LDG.E R68, desc[UR8][R4.64+0xb0] ;  /* 0x0000b00804447981 */ /* 0x000f64000c1e1900 */
[----:B------:R-:W-:-:S02]  /*0ee0*/  FFMA R77, R27, R72, R70 ;  /* 0x000000481b4d7223 */ /* 0x000fc40000000046 */
[----:B------:R-:W5:Y:S02]  /*0ef0*/  LDG.E R75, desc[UR8][R4.64+0xb4] ;  /* 0x0000b408044b7981 */ /* 0x000f64000c1e1900 */
[----:B---3--:R-:W-:Y:S02]  /*0f00*/  FFMA R70, R50, R7, R77 ;  /* 0x0000000732467223 */ /* 0x008fe4000000004d */
[----:B------:R-:W3:Y:S02]  /*0f10*/  LDG.E R7, desc[UR8][R4.64+0xb8] ;  /* 0x0000b80804077981 */ /* 0x000ee4000c1e1900 */
[----:B--2---:R-:W-:Y:S02]  /*0f20*/  FFMA R77, R51, R6, R70 ;  /* 0x00000006334d7223 */ /* 0x004fe40000000046 */
[----:B------:R-:W2:Y:S02]  /*0f30*/  LDG.E R70, desc[UR8][R4.64+0xbc] ;  /* 0x0000bc0804467981 */ /* 0x000ea4000c1e1900 */
[----:B----4-:R-:W-:-:S02]  /*0f40*/  FFMA R72, R52, R73, R77 ;  /* 0x0000004934487223 */ /* 0x010fc4000000004d */
[----:B------:R-:W4:Y:S02]  /*0f50*/  LDG.E R6, desc[UR8][R4.64+0xc0] ;  /* 0x0000c00804067981 */ /* 0x000f24000c1e1900 */
[----:B-----5:R-:W-:Y:S02]  /*0f60*/  FFMA R73, R35, R68, R72 ;  /* 0x0000004423497223 */ /* 0x020fe40000000048 */
[----:B------:R-:W5:Y:S02]  /*0f70*/  LDG.E R68, desc[UR8][R4.64+0xc4] ;  /* 0x0000c40804447981 */ /* 0x000f64000c1e1900 */
[----:B------:R-:W-:Y:S01]  /*0f80*/  FFMA R72, R58, R75, R73 ;  /* 0x0000004b3a487223 */ /* 0x000fe20000000049 */
[----:B------:R-:W-:-:S04]  /*0f90*/  FMUL R73, R16, R35 ;  /* 0x0000002310497220 */ /* 0x000fc80000400000 */
[----:B---3--:R-:W-:Y:S01]  /*0fa0*/  FFMA R7, R7, R73, R72 ;  /* 0x0000004907077223 */ /* 0x008fe20000000048 */
[----:B------:R-:W-:-:S04]  /*0fb0*/  FMUL R72, R20, R35 ;  /* 0x0000002314487220 */ /* 0x000fc80000400000 */
[----:B--2---:R-:W-:Y:S02]  /*0fc0*/  FFMA R74, R70, R72, R7 ;  /* 0x00000048464a7223 */ /* 0x004fe40000000007 */
[----:B------:R-:W2:Y:S04]  /*0fd0*/  LDG.E R70, desc[UR8][R4.64+0xc8] ;  /* 0x0000c80804467981 */ /* 0x000ea8000c1e1900 */
[----:B------:R-:W3:Y:S01]  /*0fe0*/  LDG.E R7, desc[UR8][R4.64+0xcc] ;  /* 0x0000cc0804077981 */ /* 0x000ee2000c1e1900 */
[----:B----4-:R-:W-:Y:S01]  /*0ff0*/  FFMA R73, R19, R6, R74 ;  /* 0x0000000613497223 */ /* 0x010fe2000000004a */
[----:B------:R-:W-:Y:S02]  /*1000*/  FMUL R6, R12, R19 ;  /* 0x000000130c067220 */ /* 0x000fe40000400000 */
[----:B------:R-:W4:Y:S02]  /*1010*/  LDG.E R72, desc[UR8][R4.64+0xd0] ;  /* 0x0000d00804487981 */ /* 0x000f24000c1e1900 */
[----:B-----5:R-:W-:-:S02]  /*1020*/  FFMA R68, R68, R6, R73 ;  /* 0x0000000644447223 */ /* 0x020fc40000000049 */
[----:B------:R-:W5:Y:S04]  /*1030*/  LDG.E R6, desc[UR8][R4.64+0xd4] ;  /* 0x0000d40804067981 */ /* 0x000f68000c1e1900 */
[----:B------:R-:W5:Y:S04]  /*1040*/  LDG.E R73, desc[UR8][R4.64+0xd8] ;  /* 0x0000d80804497981 */ /* 0x000f68000c1e1900 */
[----:B------:R-:W5:Y:S01]  /*1050*/  LDG.E R74, desc[UR8][R4.64+0xdc] ;  /* 0x0000dc08044a7981 */ /* 0x000f62000c1e1900 */
[----:B--2---:R-:W-:-:S03]  /*1060*/  FFMA R75, R53, R70, R68 ;  /* 0x00000046354b7223 */ /* 0x004fc60000000044 */
        /* <DEDUP_REMOVED lines=9> */
[----:B------:R-:W4:Y:S02]  /*1100*/  LDG.E R74, desc[UR8][R4.64+0xfc] ;  /* 0x0000fc08044a7981 */ /* 0x000f24000c1e1900 */
[----:B--2---:R-:W-:-:S04]  /*1110*/  FFMA R73, R39, R70, R6 ;  /* 0x0000004627497223 */ /* 0x004fc80000000006 */
[----:B---3--:R-:W-:Y:S02]  /*1120*/  FFMA R70, R62, R7, R73 ;  /* 0x000000073e467223 */ /* 0x008fe40000000049 */
[----:B------:R-:W0:Y:S02]  /*1130*/  LDC.64 R6, c[0x0][0x380] ;  /* 0x0000e000ff067b82 */ /* 0x000e240000000a00 */
[----:B-----5:R-:W-:Y:S01]  /*1140*/  FFMA R73, R63, R68, R70 ;  /* 0x000000443f497223 */ /* 0x020fe20000000046 */
[----:B------:R-:W-:Y:S01]  /*1150*/  FMUL R68, R20, R39 ;  /* 0x0000002714447220 */ /* 0x000fe20000400000 */
[----:B------:R-:W2:Y:S03]  /*1160*/  LDG.E R70, desc[UR8][R4.64+0xf0] ;  /* 0x0000f00804467981 */ /* 0x000ea6000c1e1900 */
[----:B----4-:R-:W-:Y:S02]  /*1170*/  FFMA R72, R72, R68, R73 ;  /* 0x0000004448487223 */ /* 0x010fe40000000049 */
[----:B------:R-:W3:Y:S04]  /*1180*/  LDG.E R73, desc[UR8][R4.64+0xf4] ;  /* 0x0000f40804497981 */ /* 0x000ee8000c1e1900 */
[----:B------:R-:W4:Y:S01]  /*1190*/  LDG.E R68, desc[UR8][R4.64+0xf8] ;  /* 0x0000f80804447981 */ /* 0x000f22000c1e1900 */
[----:B0-----:R-:W-:-:S06]  /*11a0*/  IMAD.WIDE R6, R71, 0x4, R6 ;  /* 0x0000000447067825 */ /* 0x001fcc00078e0206 */
[----:B------:R-:W5:Y:S01]  /*11b0*/  LDG.E R6, desc[UR8][R6.64] ;  /* 0x0000000806067981 */ /* 0x000f62000c1e1900 */
[----:B--2---:R-:W-:-:S04]  /*11c0*/  FFMA R75, R41, R70, R72 ;  /* 0x00000046294b7223 */ /* 0x004fc80000000048 */
[----:B---3--:R-:W-:-:S04]  /*11d0*/  FFMA R70, R64, R73, R75 ;  /* 0x0000004940467223 */ /* 0x008fc8000000004b */
[----:B----4-:R-:W-:-:S04]  /*11e0*/  FFMA R73, R65, R68, R70 ;  /* 0x0000004441497223 */ /* 0x010fc80000000046 */
[----:B------:R-:W-:-:S04]  /*11f0*/  FFMA R73, R66, R74, R73 ;  /* 0x0000004a42497223 */ /* 0x000fc80000000049 */
[----:B-----5:R-:W-:-:S05]  /*1200*/  FFMA R73, R73, R6, R76 ;  /* 0x0000000649497223 */ /* 0x020fca000000004c */
[----:B------:R0:W-:Y:S02]  /*1210*/  STG.E desc[UR8][R2.64], R73 ;  /* 0x0000004902007986 */ /* 0x0001e4000c101908 */
.L_x_7:
[----:B------:R-:W-:Y:S05]  /*1220*/  BSYNC.RECONVERGENT B0 ;  /* 0x0000000000007941 */ /* 0x000fea0003800200 */
.L_x_6:
        /* <DEDUP_REMOVED lines=8> */
.L_x_11:
        /* <DEDUP_REMOVED lines=13> */
.L_x_96:


//--------------------- .text._Z38adjointAffineCubicBackwardWarp2DKernelPKfS0_S0_Pfii --------------------------
	.section	.text._Z38adjointAffineCubicBackwardWarp2DKernelPKfS0_S0_Pfii,"ax",@progbits
	.align	128
        .global         _Z38adjointAffineCubicBackwardWarp2DKernelPKfS0_S0_Pfii
        .type           _Z38adjointAffineCubicBackwardWarp2DKernelPKfS0_S0_Pfii,@function
        .size           _Z38adjointAffineCubicBackwardWarp2DKernelPKfS0_S0_Pfii,(.L_x_97 - _Z38adjointAffineCubicBackwardWarp2DKernelPKfS0_S0_Pfii)
        .other          _Z38adjointAffineCubicBackwardWarp2DKernelPKfS0_S0_Pfii,@"STO_CUDA_ENTRY STV_DEFAULT"
_Z38adjointAffineCubicBackwardWarp2DKernelPKfS0_S0_Pfii:
.text._Z38adjointAffineCubicBackwardWarp2DKernelPKfS0_S0_Pfii:
[----:B------:R-:W-:Y:S01]  /*0000*/  LDC R1, c[0x0][0x37c] ;  /* 0x0000df00ff017b82 */ /* 0x000fe20000000800 */
[----:B------:R-:W0:Y:S07]  /*0010*/  S2R R5, SR_TID.Y ;  /* 0x0000000000057919 */ /* 0x000e2e0000002200 */
[----:B------:R-:W0:Y:S01]  /*0020*/  S2UR UR6, SR_CTAID.Y ;  /* 0x00000000000679c3 */ /* 0x000e220000002600 */
[----:B------:R-:W1:Y:S01]  /*0030*/  LDCU.64 UR8, c[0x0][0x3a0] ;  /* 0x00007400ff0877ac */ /* 0x000e620008000a00 */
[----:B------:R-:W2:Y:S06]  /*0040*/  S2R R7, SR_TID.X ;  /* 0x0000000000077919 */ /* 0x000eac0000002100 */
[----:B------:R-:W0:Y:S08]  /*0050*/  LDC R0, c[0x0][0x364] ;  /* 0x0000d900ff007b82 */ /* 0x000e300000000800 */
[----:B------:R-:W2:Y:S08]  /*0060*/  S2UR UR7, SR_CTAID.X ;  /* 0x00000000000779c3 */ /* 0x000eb00000002500 */
[----:B------:R-:W2:Y:S01]  /*0070*/  LDC R2, c[0x0][0x360] ;  /* 0x0000d800ff027b82 */ /* 0x000ea20000000800 */
[----:B0-----:R-:W-:-:S05]  /*0080*/  IMAD R0, R0, UR6, R5 ;  /* 0x0000000600007c24 */ /* 0x001fca000f8e0205 */
[----:B-1----:R-:W-:Y:S01]  /*0090*/  ISETP.GE.AND P0, PT, R0, UR9, PT ;  /* 0x0000000900007c0c */ /* 0x002fe2000bf06270 */
[----:B--2---:R-:W-:-:S05]  /*00a0*/  IMAD R2, R2, UR7, R7 ;  /* 0x0000000702027c24 */ /* 0x004fca000f8e0207 */
[----:B------:R-:W-:-:S13]  /*00b0*/  ISETP.GE.OR P0, PT, R2, UR8, P0 ;  /* 0x0000000802007c0c */ /* 0x000fda0008706670 */
[----:B------:R-:W-:Y:S05]  /*00c0*/  @P0 EXIT ;  /* 0x000000000000094d */ /* 0x000fea0003800000 */
[----:B------:R-:W0:Y:S01]  /*00d0*/  LDC.64 R2, c[0x0][0x388] ;  /* 0x0000e200ff027b82 */ /* 0x000e220000000a00 */
[----:B------:R-:W0:Y:S07]  /*00e0*/  LDCU.64 UR4, c[0x0][0x358] ;  /* 0x00006b00ff0477ac */ /* 0x000e2e0008000a00 */
[----:B------:R-:W1:Y:S01]  /*00f0*/  LDC.64 R8, c[0x0][0x390] ;  /* 0x0000e400ff087b82 */ /* 0x000e620000000a00 */
[----:B0-----:R-:W2:Y:S04]  /*0100*/  LDG.E R4, desc[UR4][R2.64+0x4] ;  /* 0x0000040402047981 */ /* 0x001ea8000c1e1900 */
[----:B------:R-:W3:Y:S04]  /*0110*/  LDG.E R0, desc[UR4][R2.64] ;  /* 0x0000000402007981 */ /* 0x000ee8000c1e1900 */
[----:B------:R-:W4:Y:S04]  /*0120*/  LDG.E R12, desc[UR4][R2.64+0xc] ;  /* 0x00000c04020c7981 */ /* 0x000f28000c1e1900 */
[----:B-1----:R-:W5:Y:S04]  /*0130*/  LDG.E R15, desc[UR4][R8.64] ;  /* 0x00000004080f7981 */ /* 0x002f68000c1e1900 */
[----:B------:R5:W5:Y:S04]  /*0140*/  LDG.E R10, desc[UR4][R2.64+0x8] ;  /* 0x00000804020a7981 */ /* 0x000b68000c1e1900 */
[----:B------:R0:W5:Y:S01]  /*0150*/  LDG.E R17, desc[UR4][R8.64+0x4] ;  /* 0x0000040408117981 */ /* 0x000162000c1e1900 */
[----:B------:R-:W1:Y:S01]  /*0160*/  LDC R14, c[0x0][0x360] ;  /* 0x0000d800ff0e7b82 */ /* 0x000e620000000800 */
[----:B------:R-:W-:Y:S07]  /*0170*/  BSSY.RECONVERGENT B0, `(.L_x_12) ;  /* 0x00000d4000007945 */ /* 0x000fee0003800200 */
[----:B------:R-:W0:Y:S02]  /*0180*/  LDC R6, c[0x0][0x364] ;  /* 0x0000d900ff067b82 */ /* 0x000e240000000800 */
[----:B0-----:R-:W-:-:S02]  /*0190*/  IMAD R6, R6, UR6, R5 ;  /* 0x0000000606067c24 */ /* 0x001fc4000f8e0205 */
[----:B-1----:R-:W-:-:S03]  /*01a0*/  IMAD R5, R14, UR7, R7 ;  /* 0x000000070e057c24 */ /* 0x002fc6000f8e0207 */
[----:B------:R-:W-:Y:S02]  /*01b0*/  I2FP.F32.U32 R11, R6 ;  /* 0x00000006000b7245 */ /* 0x000fe40000201000 */
[----:B------:R-:W-:Y:S01]  /*01c0*/  I2FP.F32.S32 R7, R5 ;  /* 0x0000000500077245 */ /* 0x000fe20000201400 */
[----:B------:R-:W-:Y:S02]  /*01d0*/  IMAD R5, R6, UR8, R5 ;  /* 0x0000000806057c24 */ /* 0x000fe4000f8e0205 */
[----:B--2---:R-:W-:-:S04]  /*01e0*/  FMUL R13, R4, R11 ;  /* 0x0000000b040d7220 */ /* 0x004fc80000400000 */
[----:B---3--:R-:W-:Y:S01]  /*01f0*/  FFMA R0, R0, R7, R13 ;  /* 0x0000000700007223 */ /* 0x008fe2000000000d */
[----:B----4-:R-:W-:-:S03]  /*0200*/  FMUL R12, R11, R12 ;  /* 0x0000000c0b0c7220 */ /* 0x010fc60000400000 */
[----:B-----5:R-:W-:Y:S01]  /*0210*/  FADD R3, R0, R15 ;  /* 0x0000000f00037221 */ /* 0x020fe20000000000 */
[----:B------:R-:W-:-:S03]  /*0220*/  FFMA R10, R7, R10, R12 ;  /* 0x0000000a070a7223 */ /* 0x000fc6000000000c */
[----:B------:R-:W0:Y:S01]  /*0230*/  F2I.FLOOR.NTZ R8, R3 ;  /* 0x0000000300087305 */ /* 0x000e220000207100 */
[----:B------:R-:W-:-:S07]  /*0240*/  FADD R10, R10, R17 ;  /* 0x000000110a0a7221 */ /* 0x000fce0000000000 */
[----:B------:R-:W1:Y:S01]  /*0250*/  F2I.FLOOR.NTZ R0, R10 ;  /* 0x0000000a00007305 */ /* 0x000e620000207100 */
[----:B0-----:R-:W-:-:S05]  /*0260*/  I2FP.F32.S32 R24, R8 ;  /* 0x0000000800187245 */ /* 0x001fca0000201400 */
[----:B------:R-:W-:Y:S01]  /*0270*/  FADD R24, R3, -R24 ;  /* 0x8000001803187221 */ /* 0x000fe20000000000 */
[----:B-1----:R-:W-:-:S03]  /*0280*/  I2FP.F32.S32 R7, R0 ;  /* 0x0000000000077245 */ /* 0x002fc60000201400 */
[----:B------:R-:W-:Y:S01]  /*0290*/  FMUL R15, R24, R24 ;  /* 0x00000018180f7220 */ /* 0x000fe20000400000 */
[----:B------:R-:W-:Y:S01]  /*02a0*/  ISETP.GT.AND P0, PT, R0, UR9, PT ;  /* 0x0000000900007c0c */ /* 0x000fe2000bf04270 */
[----:B------:R-:W-:Y:S02]  /*02b0*/  FADD R16, R10, -R7 ;  /* 0x800000070a107221 */ /* 0x000fe40000000000 */
[----:B------:R-:W-:Y:S01]  /*02c0*/  FMUL R2, R24, R15 ;  /* 0x0000000f18027220 */ /* 0x000fe20000400000 */
[C---:B------:R-:W-:Y:S01]  /*02d0*/  FMUL R6, R15.reuse, 3.75 ;  /* 0x407000000f067820 */ /* 0x040fe20000400000 */
[C---:B------:R-:W-:Y:S01]  /*02e0*/  FMUL R25, R15.reuse, 3 ;  /* 0x404000000f197820 */ /* 0x040fe20000400000 */
[----:B------:R-:W-:Y:S01]  /*02f0*/  FMUL R18, R16, R16 ;  /* 0x0000001010127220 */ /* 0x000fe20000400000 */
[C---:B------:R-:W-:Y:S01]  /*0300*/  FMUL R7, R2.reuse, 3.75 ;  /* 0x4070000002077820 */ /* 0x040fe20000400000 */
[C---:B------:R-:W-:Y:S01]  /*0310*/  FMUL R9, R2.reuse, 3 ;  /* 0x4040000002097820 */ /* 0x040fe20000400000 */
[----:B------:R-:W-:Y:S01]  /*0320*/  FMUL R3, R2, 2.25 ;  /* 0x4010000002037820 */ /* 0x000fe20000400000 */
[----:B------:R-:W-:Y:S01]  /*0330*/  FMUL R4, R16, R18 ;  /* 0x0000001210047220 */ /* 0x000fe20000400000 */
[----:B------:R-:W-:Y:S01]  /*0340*/  FMUL R7, R18, R7 ;  /* 0x0000000712077220 */ /* 0x000fe20000400000 */
[----:B------:R-:W-:Y:S01]  /*0350*/  FMUL R11, R2, -2.25 ;  /* 0xc0100000020b7820 */ /* 0x000fe20000400000 */
[----:B------:R-:W-:Y:S01]  /*0360*/  FMUL R10, R18, R9 ;  /* 0x00000009120a7220 */ /* 0x000fe20000400000 */
[----:B------:R-:W-:Y:S01]  /*0370*/  FMUL R27, R2, 0.75 ;  /* 0x3f400000021b7820 */ /* 0x000fe20000400000 */
[C-C-:B------:R-:W-:Y:S01]  /*0380*/  FFMA R9, R4.reuse, R3, -R7.reuse ;  /* 0x0000000304097223 */ /* 0x140fe20000000807 */
[CC--:B------:R-:W-:Y:S01]  /*0390*/  FFMA R7, R4.reuse, R11.reuse, R7 ;  /* 0x0000000b04077223 */ /* 0x0c0fe20000000007 */
[C-C-:B------:R-:W-:Y:S01]  /*03a0*/  FFMA R13, R4.reuse, R11, R10.reuse ;  /* 0x0000000b040d7223 */ /* 0x140fe2000000000a */
[C---:B------:R-:W-:Y:S01]  /*03b0*/  FFMA R10, R4.reuse, R3, -R10 ;  /* 0x00000003040a7223 */ /* 0x040fe2000000080a */
[CC--:B------:R-:W-:Y:S01]  /*03c0*/  FFMA R9, R4.reuse, -R6.reuse, R9 ;  /* 0x8000000604097223 */ /* 0x0c0fe20000000009 */
[C---:B------:R-:W-:Y:S01]  /*03d0*/  FMUL R3, R15.reuse, 6.25 ;  /* 0x40c800000f037820 */ /* 0x040fe20000400000 */
[C---:B------:R-:W-:Y:S01]  /*03e0*/  FFMA R13, R4.reuse, R6, R13 ;  /* 0x00000006040d7223 */ /* 0x040fe2000000000d */
[----:B------:R-:W-:Y:S01]  /*03f0*/  FFMA R7, R4, R25, R7 ;  /* 0x0000001904077223 */ /* 0x000fe20000000007 */
[C---:B------:R-:W-:Y:S01]  /*0400*/  FMUL R6, R15.reuse, 5 ;  /* 0x40a000000f067820 */ /* 0x040fe20000400000 */
[----:B------:R-:W-:Y:S01]  /*0410*/  FFMA R9, R18, R3, R9 ;  /* 0x0000000312097223 */ /* 0x000fe20000000009 */
[----:B------:R-:W-:Y:S01]  /*0420*/  FFMA R13, R16, R27, R13 ;  /* 0x0000001b100d7223 */ /* 0x000fe2000000000d */
[----:B------:R-:W-:Y:S01]  /*0430*/  FFMA R25, R4, -R25, R10 ;  /* 0x8000001904197223 */ /* 0x000fe2000000000a */
[C---:B------:R-:W-:Y:S01]  /*0440*/  FMUL R3, R2.reuse, 1.25 ;  /* 0x3fa0000002037820 */ /* 0x040fe20000400000 */
[----:B------:R-:W-:Y:S01]  /*0450*/  FMUL R10, R2, 1.5 ;  /* 0x3fc00000020a7820 */ /* 0x000fe20000400000 */
[CC--:B------:R-:W-:Y:S01]  /*0460*/  FFMA R20, R18.reuse, -R6.reuse, R7 ;  /* 0x8000000612147223 */ /* 0x0c0fe20000000007 */
[----:B------:R-:W-:Y:S01]  /*0470*/  FFMA R13, R18, -R6, R13 ;  /* 0x80000006120d7223 */ /* 0x000fe2000000000d */
[----:B------:R-:W-:Y:S01]  /*0480*/  FMUL R21, R2, -0.75 ;  /* 0xbf40000002157820 */ /* 0x000fe20000400000 */
[C---:B------:R-:W-:Y:S01]  /*0490*/  FMUL R3, R18.reuse, R3 ;  /* 0x0000000312037220 */ /* 0x040fe20000400000 */
[----:B------:R-:W-:Y:S01]  /*04a0*/  FMUL R6, R18, R10 ;  /* 0x0000000a12067220 */ /* 0x000fe20000400000 */
[----:B------:R-:W-:Y:S01]  /*04b0*/  FMUL R11, R24, 0.75 ;  /* 0x3f400000180b7820 */ /* 0x000fe20000400000 */
[C---:B------:R-:W-:Y:S01]  /*04c0*/  FMUL R17, R15.reuse, 1.5 ;  /* 0x3fc000000f117820 */ /* 0x040fe20000400000 */
[CC--:B------:R-:W-:Y:S01]  /*04d0*/  FFMA R14, R4.reuse, R21.reuse, R3 ;  /* 0x00000015040e7223 */ /* 0x0c0fe20000000003 */
[C---:B------:R-:W-:Y:S01]  /*04e0*/  FMUL R29, R15.reuse, 1.25 ;  /* 0x3fa000000f1d7820 */ /* 0x040fe20000400000 */
[C---:B------:R-:W-:Y:S01]  /*04f0*/  FFMA R12, R4.reuse, R21, R6 ;  /* 0x00000015040c7223 */ /* 0x040fe20000000006 */
[C---:B------:R-:W-:Y:S01]  /*0500*/  FFMA R20, R4.reuse, R11, R20 ;  /* 0x0000000b04147223 */ /* 0x040fe20000000014 */
[----:B------:R-:W-:Y:S01]  /*0510*/  FMUL R7, R15, 2.5 ;  /* 0x402000000f077820 */ /* 0x000fe20000400000 */
[C---:B------:R-:W-:Y:S01]  /*0520*/  FFMA R23, R4.reuse, R17, R14 ;  /* 0x0000001104177223 */ /* 0x040fe2000000000e */
[----:B------:R-:W-:Y:S01]  /*0530*/  FFMA R19, R4, R29, R12 ;  /* 0x0000001d04137223 */ /* 0x000fe2000000000c */
[C---:B------:R-:W-:Y:S01]  /*0540*/  FADD R12, R10.reuse, R9 ;  /* 0x000000090a0c7221 */ /* 0x040fe20000000000 */
[----:B------:R-:W-:Y:S01]  /*0550*/  FADD R9, -R10, R20 ;  /* 0x000000140a097221 */ /* 0x000fe20000000100 */
[----:B------:R-:W-:Y:S01]  /*0560*/  FFMA R10, R18, -R7, R23 ;  /* 0x80000007120a7223 */ /* 0x000fe20000000017 */
[----:B------:R-:W-:Y:S01]  /*0570*/  FFMA R23, R16, -R27, R19 ;  /* 0x8000001b10177223 */ /* 0x000fe20000000013 */
[----:B------:R-:W-:Y:S01]  /*0580*/  FFMA R12, R4, 1.5, R12 ;  /* 0x3fc00000040c7823 */ /* 0x000fe2000000000c */
[----:B------:R-:W-:Y:S01]  /*0590*/  FMUL R19, R2, 0.5 ;  /* 0x3f00000002137820 */ /* 0x000fe20000400000 */
[----:B------:R-:W-:Y:S01]  /*05a0*/  FFMA R10, R4, -R11, R10 ;  /* 0x8000000b040a7223 */ /* 0x000fe2000000000a */
[----:B------:R-:W-:Y:S01]  /*05b0*/  FFMA R23, R18, -R7, R23 ;  /* 0x8000000712177223 */ /* 0x000fe20000000017 */
[----:B------:R-:W-:Y:S01]  /*05c0*/  FADD R7, -R7, R12 ;  /* 0x0000000c07077221 */ /* 0x000fe20000000100 */
[----:B------:R-:W-:Y:S01]  /*05d0*/  FMUL R12, R24, 1.25 ;  /* 0x3fa00000180c7820 */ /* 0x000fe20000400000 */
[----:B------:R-:W-:Y:S01]  /*05e0*/  FADD R10, -R19, R10 ;  /* 0x0000000a130a7221 */ /* 0x000fe20000000100 */
[----:B------:R-:W-:Y:S01]  /*05f0*/  FMUL R14, R2, R18 ;  /* 0x00000012020e7220 */ /* 0x000fe20000400000 */
[-C--:B------:R-:W-:Y:S01]  /*0600*/  FFMA R3, R4, R27.reuse, -R3 ;  /* 0x0000001b04037223 */ /* 0x080fe20000000803 */
[CC--:B------:R-:W-:Y:S01]  /*0610*/  FFMA R9, R18.reuse, -R12.reuse, R9 ;  /* 0x8000000c12097223 */ /* 0x0c0fe20000000009 */
[----:B------:R-:W-:Y:S01]  /*0620*/  FFMA R20, R18, R12, R10 ;  /* 0x0000000c12147223 */ /* 0x000fe2000000000a */
[CC--:B------:R-:W-:Y:S01]  /*0630*/  FFMA R10, R4.reuse, R27.reuse, -R14 ;  /* 0x0000001b040a7223 */ /* 0x0c0fe2000000080e */
[C---:B------:R-:W-:Y:S01]  /*0640*/  FMUL R12, R15.reuse, 4 ;  /* 0x408000000f0c7820 */ /* 0x040fe20000400000 */
[C---:B------:R-:W-:Y:S01]  /*0650*/  FFMA R6, R4.reuse, R27, -R6 ;  /* 0x0000001b04067223 */ /* 0x040fe20000000806 */
[C---:B------:R-:W-:Y:S01]  /*0660*/  FADD R20, R15.reuse, R20 ;  /* 0x000000140f147221 */ /* 0x040fe20000000000 */
[----:B------:R-:W-:Y:S01]  /*0670*/  FFMA R17, R4, -R17, R10 ;  /* 0x8000001104117223 */ /* 0x000fe2000000000a */
[----:B------:R-:W-:Y:S01]  /*0680*/  FFMA R10, R16, -R27, R25 ;  /* 0x8000001b100a7223 */ /* 0x000fe20000000019 */
[C---:B------:R-:W-:Y:S01]  /*0690*/  FMUL R25, R2.reuse, 0.25 ;  /* 0x3e80000002197820 */ /* 0x040fe20000400000 */
[----:B------:R-:W-:Y:S01]  /*06a0*/  FMUL R2, R2, -0.25 ;  /* 0xbe80000002027820 */ /* 0x000fe20000400000 */
[----:B------:R-:W-:Y:S01]  /*06b0*/  FFMA R13, R16, -R29, R13 ;  /* 0x8000001d100d7223 */ /* 0x000fe2000000000d */
[----:B------:R-:W-:Y:S01]  /*06c0*/  FFMA R12, R18, R12, R10 ;  /* 0x0000000c120c7223 */ /* 0x000fe2000000000a */
[----:B------:R-:W-:Y:S01]  /*06d0*/  FFMA R10, R16, -R25, R17 ;  /* 0x80000019100a7223 */ /* 0x000fe20000000011 */
[----:B------:R-:W-:Y:S01]  /*06e0*/  FADD R17, R15, R15 ;  /* 0x0000000f0f117221 */ /* 0x000fe20000000000 */
[C---:B------:R-:W-:Y:S01]  /*06f0*/  FFMA R13, R4.reuse, -1.5, R13 ;  /* 0xbfc00000040d7823 */ /* 0x040fe2000000000d */
[----:B------:R-:W-:Y:S01]  /*0700*/  FFMA R12, R4, -R11, R12 ;  /* 0x8000000b040c7223 */ /* 0x000fe2000000000c */
[----:B------:R-:W-:Y:S01]  /*0710*/  ISETP.LT.OR P0, PT, R0, 0x1, P0 ;  /* 0x000000010000780c */ /* 0x000fe20000701670 */
[----:B------:R-:W-:Y:S01]  /*0720*/  FFMA R10, R18, R17, R10 ;  /* 0x00000011120a7223 */ /* 0x000fe2000000000a */
[----:B------:R-:W-:Y:S01]  /*0730*/  FADD R9, R17, R9 ;  /* 0x0000000911097221 */ /* 0x000fe20000000000 */
[----:B------:R-:W-:Y:S01]  /*0740*/  FFMA R12, R16, R15, R12 ;  /* 0x0000000f100c7223 */ /* 0x000fe2000000000c */
[----:B------:R-:W-:Y:S01]  /*0750*/  FFMA R13, R18, 2, R13 ;  /* 0x40000000120d7823 */ /* 0x000fe2000000000d */
[C---:B------:R-:W-:Y:S01]  /*0760*/  FFMA R10, R4.reuse, R11, R10 ;  /* 0x0000000b040a7223 */ /* 0x040fe2000000000a */
[----:B------:R-:W-:Y:S01]  /*0770*/  FFMA R11, R4, R21, R14 ;  /* 0x00000015040b7223 */ /* 0x000fe2000000000e */
[----:B------:R-:W-:Y:S01]  /*0780*/  FMUL R14, R15, 0.75 ;  /* 0x3f4000000f0e7820 */ /* 0x000fe20000400000 */
[----:B------:R-:W-:Y:S01]  /*0790*/  FFMA R12, R24, R18, R12 ;  /* 0x00000012180c7223 */ /* 0x000fe2000000000c */
[----:B------:R-:W-:-:S02]  /*07a0*/  FFMA R7, R18, -2.5, R7 ;  /* 0xc020000012077823 */ /* 0x000fc40000000007 */
[CC--:B------:R-:W-:Y:S01]  /*07b0*/  FFMA R22, R4.reuse, -R14.reuse, R3 ;  /* 0x8000000e04167223 */ /* 0x0c0fe20000000003 */
[----:B------:R-:W-:Y:S01]  /*07c0*/  FFMA R11, R4, R14, R11 ;  /* 0x0000000e040b7223 */ /* 0x000fe2000000000b */
[----:B------:R-:W-:Y:S02]  /*07d0*/  FFMA R3, -R15, R4, R6 ;  /* 0x000000040f037223 */ /* 0x000fe40000000106 */
[----:B------:R-:W-:Y:S02]  /*07e0*/  FFMA R14, R18, R29, R22 ;  /* 0x0000001d120e7223 */ /* 0x000fe40000000016 */
[----:B------:R-:W-:Y:S02]  /*07f0*/  FFMA R3, R16, R27, R3 ;  /* 0x0000001b10037223 */ /* 0x000fe40000000003 */
[----:B------:R-:W-:Y:S01]  /*0800*/  FADD R14, R19, R14 ;  /* 0x0000000e130e7221 */ /* 0x000fe20000000000 */
[C---:B------:R-:W-:Y:S01]  /*0810*/  FMUL R19, R18.reuse, R19 ;  /* 0x0000001312137220 */ /* 0x040fe20000400000 */
[----:B------:R-:W-:Y:S01]  /*0820*/  FFMA R22, R18, R17, R3 ;  /* 0x0000001112167223 */ /* 0x000fe20000000003 */
[----:B------:R-:W-:-:S02]  /*0830*/  FMUL R3, R15, 0.5 ;  /* 0x3f0000000f037820 */ /* 0x000fc40000400000 */
[----:B------:R-:W-:Y:S02]  /*0840*/  FFMA R6, R4, R25, -R19 ;  /* 0x0000001904067223 */ /* 0x000fe40000000813 */
[-C--:B------:R-:W-:Y:S01]  /*0850*/  FFMA R10, R16, R3.reuse, R10 ;  /* 0x00000003100a7223 */ /* 0x080fe2000000000a */
[----:B------:R-:W-:Y:S01]  /*0860*/  FADD R14, -R3, R14 ;  /* 0x0000000e030e7221 */ /* 0x000fe20000000100 */
[----:B------:R-:W-:Y:S02]  /*0870*/  FFMA R17, R4, -R3, R6 ;  /* 0x8000000304117223 */ /* 0x000fe40000000006 */
[----:B------:R-:W-:Y:S02]  /*0880*/  FFMA R10, -R24, R18, R10 ;  /* 0x00000012180a7223 */ /* 0x000fe4000000010a */
[----:B------:R-:W-:Y:S01]  /*0890*/  FFMA R6, R16, R25, R17 ;  /* 0x0000001910067223 */ /* 0x000fe20000000011 */
[C---:B------:R-:W-:Y:S01]  /*08a0*/  FMUL R17, R24.reuse, 0.25 ;  /* 0x3e80000018117820 */ /* 0x040fe20000400000 */
[----:B------:R-:W-:-:S02]  /*08b0*/  FMUL R24, R24, 0.5 ;  /* 0x3f00000018187820 */ /* 0x000fc40000400000 */
[----:B------:R-:W-:Y:S01]  /*08c0*/  FFMA R6, R15, R18, R6 ;  /* 0x000000120f067223 */ /* 0x000fe20000000006 */
[-C--:B------:R-:W-:Y:S01]  /*08d0*/  FFMA R22, R4, -R17.reuse, R22 ;  /* 0x8000001104167223 */ /* 0x080fe20000000016 */
[C---:B------:R-:W-:Y:S01]  /*08e0*/  FADD R20, -R24.reuse, R20 ;  /* 0x0000001418147221 */ /* 0x040fe20000000100 */
[----:B------:R-:W-:Y:S01]  /*08f0*/  FADD R9, R24, R9 ;  /* 0x0000000918097221 */ /* 0x000fe20000000000 */
[----:B------:R-:W-:Y:S01]  /*0900*/  FFMA R6, R4, R17, R6 ;  /* 0x0000001104067223 */ /* 0x000fe20000000006 */
[C---:B------:R-:W-:Y:S01]  /*0910*/  FFMA R22, R16.reuse, -R15, R22 ;  /* 0x8000000f10167223 */ /* 0x040fe20000000016 */
[CC--:B------:R-:W-:Y:S01]  /*0920*/  FFMA R10, R16.reuse, -R17.reuse, R10 ;  /* 0x80000011100a7223 */ /* 0x0c0fe2000000000a */
[C---:B------:R-:W-:Y:S01]  /*0930*/  FFMA R12, R16.reuse, R17, R12 ;  /* 0x00000011100c7223 */ /* 0x040fe2000000000c */
[----:B------:R-:W-:Y:S01]  /*0940*/  FFMA R6, R16, -R3, R6 ;  /* 0x8000000310067223 */ /* 0x000fe20000000006 */
[----:B------:R-:W-:-:S03]  /*0950*/  FFMA R22, R18, R24, R22 ;  /* 0x0000001812167223 */ /* 0x000fc60000000016 */
[----:B------:R-:W-:Y:S01]  /*0960*/  FFMA R6, R18, -R24, R6 ;  /* 0x8000001812067223 */ /* 0x000fe20000000006 */
[----:B------:R-:W-:Y:S01]  /*0970*/  FFMA R24, R4, R2, R19 ;  /* 0x0000000204187223 */ /* 0x000fe20000000013 */
[----:B------:R-:W-:Y:S01]  /*0980*/  FMUL R19, R15, 0.25 ;  /* 0x3e8000000f137820 */ /* 0x000fe20000400000 */
[CC--:B------:R-:W-:Y:S01]  /*0990*/  FFMA R22, R16.reuse, -R17.reuse, R22 ;  /* 0x8000001110167223 */ /* 0x0c0fe20000000016 */
[----:B------:R-:W-:Y:S02]  /*09a0*/  FFMA R6, R16, R17, R6 ;  /* 0x0000001110067223 */ /* 0x000fe40000000006 */
[----:B------:R-:W-:Y:S01]  /*09b0*/  FFMA R26, R4, R19, R24 ;  /* 0x00000013041a7223 */ /* 0x000fe20000000018 */
[----:B------:R-:W-:-:S03]  /*09c0*/  FFMA R24, R16, R29, R23 ;  /* 0x0000001d10187223 */ /* 0x000fc60000000017 */
[CC--:B------:R-:W-:Y:S01]  /*09d0*/  FFMA R23, R16.reuse, -R25.reuse, R26 ;  /* 0x8000001910177223 */ /* 0x0c0fe2000000001a */
[----:B------:R-:W-:Y:S01]  /*09e0*/  FFMA R26, R16, R25, R11 ;  /* 0x00000019101a7223 */ /* 0x000fe2000000000b */
[----:B------:R-:W-:Y:S02]  /*09f0*/  FFMA R11, R4, -0.5, R24 ;  /* 0xbf000000040b7823 */ /* 0x000fe40000000018 */
[C---:B------:R-:W-:Y:S01]  /*0a00*/  FFMA R23, R18.reuse, -R3, R23 ;  /* 0x8000000312177223 */ /* 0x040fe20000000017 */
[----:B------:R-:W-:Y:S01]  /*0a10*/  FFMA R26, -R15, R18, R26 ;  /* 0x000000120f1a7223 */ /* 0x000fe2000000011a */
[----:B------:R-:W-:Y:S02]  /*0a20*/  FADD R11, R18, R11 ;  /* 0x0000000b120b7221 */ /* 0x000fe40000000000 */
[CC--:B------:R-:W-:Y:S02]  /*0a30*/  FFMA R23, R16.reuse, R19.reuse, R23 ;  /* 0x0000001310177223 */ /* 0x0c0fe40000000017 */
[C---:B------:R-:W-:Y:S01]  /*0a40*/  FFMA R24, R16.reuse, -0.5, R11 ;  /* 0xbf00000010187823 */ /* 0x040fe2000000000b */
[C---:B------:R-:W-:Y:S01]  /*0a50*/  FFMA R11, R16.reuse, 0.5, R13 ;  /* 0x3f000000100b7823 */ /* 0x040fe2000000000d */
[----:B------:R-:W-:Y:S01]  /*0a60*/  FFMA R13, R16, -R19, R26 ;  /* 0x80000013100d7223 */ /* 0x000fe2000000001a */
[----:B------:R-:W-:-:S04]  /*0a70*/  FMUL R16, R18, R27 ;  /* 0x0000001b12107220 */ /* 0x000fc80000400000 */
[C-C-:B------:R-:W-:Y:S01]  /*0a80*/  FFMA R26, R4.reuse, R27, -R16.reuse ;  /* 0x0000001b041a7223 */ /* 0x140fe20000000810 */
[----:B------:R-:W-:Y:S01]  /*0a90*/  FFMA R16, R4, R21, R16 ;  /* 0x0000001504107223 */ /* 0x000fe20000000010 */
[----:B------:R-:W-:Y:S02]  /*0aa0*/  FMUL R21, R18, R25 ;  /* 0x0000001912157220 */ /* 0x000fe40000400000 */
[C---:B------:R-:W-:Y:S02]  /*0ab0*/  FFMA R27, R4.reuse, -R29, R26 ;  /* 0x8000001d041b7223 */ /* 0x040fe4000000001a */
[C-C-:B------:R-:W-:Y:S01]  /*0ac0*/  FFMA R2, R4.reuse, R2, R21.reuse ;  /* 0x0000000204027223 */ /* 0x140fe20000000015 */
[----:B------:R-:W-:Y:S01]  /*0ad0*/  FFMA R25, R4, R25, -R21 ;  /* 0x0000001904197223 */ /* 0x000fe20000000815 */
[----:B------:R-:W-:Y:S01]  /*0ae0*/  FFMA R29, R18, R29, R27 ;  /* 0x0000001d121d7223 */ /* 0x000fe2000000001b */
[C---:B------:R-:W-:Y:S01]  /*0af0*/  FFMA R27, R15.reuse, R4, R16 ;  /* 0x000000040f1b7223 */ /* 0x040fe20000000010 */
[C---:B------:R-:W-:Y:S01]  /*0b00*/  FFMA R21, R4.reuse, R3, R2 ;  /* 0x0000000304157223 */ /* 0x040fe20000000002 */
[C---:B------:R-:W-:Y:S01]  /*0b10*/  FFMA R25, R4.reuse, -R19, R25 ;  /* 0x8000001304197223 */ /* 0x040fe20000000019 */
[----:B------:R-:W-:Y:S01]  /*0b20*/  FFMA R29, R4, 0.5, R29 ;  /* 0x3f000000041d7823 */ /* 0x000fe2000000001d */
[----:B------:R-:W-:Y:S01]  /*0b30*/  FFMA R27, -R15, R18, R27 ;  /* 0x000000120f1b7223 */ /* 0x000fe2000000011b */
[C---:B------:R-:W-:Y:S01]  /*0b40*/  FFMA R21, R18.reuse, -R3, R21 ;  /* 0x8000000312157223 */ /* 0x040fe20000000015 */
[----:B------:R-:W-:Y:S01]  /*0b50*/  FFMA R15, R18, R19, R25 ;  /* 0x00000013120f7223 */ /* 0x000fe20000000019 */
[----:B------:R-:W0:Y:S01]  /*0b60*/  LDC.64 R2, c[0x0][0x380] ;  /* 0x0000e000ff027b82 */ /* 0x000e220000000a00 */
[CC--:B------:R-:W-:Y:S01]  /*0b70*/  FFMA R27, R4.reuse, R17.reuse, R27 ;  /* 0x00000011041b7223 */ /* 0x0c0fe2000000001b */
[----:B------:R-:W-:Y:S01]  /*0b80*/  FFMA R21, R4, -R17, R21 ;  /* 0x8000001104157223 */ /* 0x000fe20000000015 */
[----:B------:R-:W-:-:S03]  /*0b90*/  IADD3 R19, PT, PT, R0, 0x2, RZ ;  /* 0x0000000200137810 */ /* 0x000fc60007ffe0ff */
[CC--:B------:R-:W-:Y:S01]  /*0ba0*/  FFMA R16, R18.reuse, R17.reuse, R21 ;  /* 0x0000001112107223 */ /* 0x0c0fe20000000015 */
[C---:B------:R-:W-:Y:S01]  /*0bb0*/  FFMA R17, R18.reuse, -R17, R27 ;  /* 0x8000001112117223 */ /* 0x040fe2000000001b */
[----:B------:R-:W-:Y:S01]  /*0bc0*/  FFMA R18, R18, -0.5, R29 ;  /* 0xbf00000012127823 */ /* 0x000fe2000000001d */
[----:B------:R-:W-:Y:S01]  /*0bd0*/  FADD R21, R7, 1 ;  /* 0x3f80000007157421 */ /* 0x000fe20000000000 */
[----:B0-----:R-:W-:Y:S01]  /*0be0*/  IMAD.WIDE R2, R5, 0x4, R2 ;  /* 0x0000000405027825 */ /* 0x001fe200078e0202 */
[----:B------:R-:W-:Y:S06]  /*0bf0*/  @P0 BRA `(.L_x_13) ;  /* 0x0000000000ac0947 */ /* 0x000fec0003800000 */
[----:B------:R-:W0:Y:S01]  /*0c00*/  LDCU.64 UR6, c[0x0][0x398] ;  /* 0x00007300ff0677ac */ /* 0x000e220008000a00 */
[----:B------:R-:W-:Y:S01]  /*0c10*/  IADD3 R25, PT, PT, R0, -0x1, RZ ;  /* 0xffffffff00197810 */ /* 0x000fe20007ffe0ff */
[----:B------:R-:W-:Y:S01]  /*0c20*/  BSSY.RECONVERGENT B1, `(.L_x_14) ;  /* 0x0000015000017945 */ /* 0x000fe20003800200 */
[C---:B------:R-:W-:Y:S02]  /*0c30*/  ISETP.GT.AND P2, PT, R8.reuse, UR8, PT ;  /* 0x0000000808007c0c */ /* 0x040fe4000bf44270 */
[C---:B------:R-:W-:Y:S01]  /*0c40*/  IADD3 R4, PT, PT, R8.reuse, 0x1, RZ ;  /* 0x0000000108047810 */ /* 0x040fe20007ffe0ff */
[----:B------:R-:W-:Y:S01]  /*0c50*/  IMAD R25, R25, UR8, RZ ;  /* 0x0000000819197c24 */ /* 0x000fe2000f8e02ff */
[----:B------:R-:W-:Y:S02]  /*0c60*/  ISETP.LT.OR P2, PT, R8, 0x1, P2 ;  /* 0x000000010800780c */ /* 0x000fe40001741670 */
[----:B------:R-:W-:Y:S02]  /*0c70*/  ISETP.GE.AND P0, PT, R4, UR8, PT ;  /* 0x0000000804007c0c */ /* 0x000fe4000bf06270 */
[----:B------:R-:W-:-:S02]  /*0c80*/  IADD3 R4, PT, PT, R8, 0x2, RZ ;  /* 0x0000000208047810 */ /* 0x000fc40007ffe0ff */
[----:B------:R-:W-:Y:S02]  /*0c90*/  SHF.R.S32.HI R5, RZ, 0x1f, R25 ;  /* 0x0000001fff057819 */ /* 0x000fe40000011419 */
[----:B------:R-:W-:Y:S02]  /*0ca0*/  IADD3 R7, P4, PT, R8, R25, RZ ;  /* 0x0000001908077210 */ /* 0x000fe40007f9e0ff */
[----:B------:R-:W-:Y:S02]  /*0cb0*/  ISETP.GE.AND P1, PT, R4, UR8, PT ;  /* 0x0000000804007c0c */ /* 0x000fe4000bf26270 */
[C---:B------:R-:W-:Y:S02]  /*0cc0*/  LEA.HI.X.SX32 R26, R8.reuse, R5, 0x1, P4 ;  /* 0x00000005081a7211 */ /* 0x040fe400020f0eff */
[----:B0-----:R-:W-:Y:S02]  /*0cd0*/  LEA R4, P4, R7, UR6, 0x2 ;  /* 0x0000000607047c11 */ /* 0x001fe4000f8810ff */
[----:B------:R-:W-:-:S02]  /*0ce0*/  ISETP.GE.AND P3, PT, R8, UR8, PT ;  /* 0x0000000808007c0c */ /* 0x000fc4000bf66270 */
[----:B------:R-:W-:Y:S02]  /*0cf0*/  LEA.HI.X R5, R7, UR7, R26, 0x2, P4 ;  /* 0x0000000707057c11 */ /* 0x000fe4000a0f141a */
[C---:B------:R-:W-:Y:S02]  /*0d00*/  ISETP.LT.OR P3, PT, R8.reuse, RZ, P3 ;  /* 0x000000ff0800720c */ /* 0x040fe40001f61670 */
[C---:B------:R-:W-:Y:S02]  /*0d10*/  ISETP.LT.OR P0, PT, R8.reuse, -0x1, P0 ;  /* 0xffffffff0800780c */ /* 0x040fe40000701670 */
[----:B------:R-:W-:Y:S01]  /*0d20*/  ISETP.LT.OR P1, PT, R8, -0x2, P1 ;  /* 0xfffffffe0800780c */ /* 0x000fe20000f21670 */
[----:B------:R-:W-:-:S12]  /*0d30*/  @P2 BRA `(.L_x_15) ;  /* 0x00000000000c2947 */ /* 0x000fd80003800000 */
[----:B------:R-:W2:Y:S02]  /*0d40*/  LDG.E R7, desc[UR4][R2.64] ;  /* 0x0000000402077981 */ /* 0x000ea4000c1e1900 */
[----:B--2---:R-:W-:-:S05]  /*0d50*/  FMUL R7, R6, R7 ;  /* 0x0000000706077220 */ /* 0x004fca0000400000 */
[----:B------:R0:W-:Y:S02]  /*0d60*/  REDG.E.ADD.F32.FTZ.RN.STRONG.GPU desc[UR4][R4.64+-0x4], R7 ;  /* 0xfffffc07040079a6 */ /* 0x0001e4000c12f304 */
.L_x_15:
[----:B------:R-:W-:Y:S05]  /*0d70*/  BSYNC.RECONVERGENT B1 ;  /* 0x0000000000017941 */ /* 0x000fea0003800200 */
.L_x_14:
[----:B------:R-:W-:Y:S04]  /*0d80*/  BSSY.RECONVERGENT B1, `(.L_x_16) ;  /* 0x0000008000017945 */ /* 0x000fe80003800200 */
[----:B------:R-:W-:Y:S05]  /*0d90*/  @P3 BRA `(.L_x_17) ;  /* 0x0000000000183947 */ /* 0x000fea0003800000 */
[----:B------:R-:W2:Y:S01]  /*0da0*/  LDG.E R27, desc[UR4][R2.64] ;  /* 0x00000004021b7981 */ /* 0x000ea2000c1e1900 */
[----:B0-----:R-:W0:Y:S01]  /*0db0*/  LDC.64 R6, c[0x0][0x398] ;  /* 0x0000e600ff067b82 */ /* 0x001e220000000a00 */
[----:B------:R-:W-:-:S05]  /*0dc0*/  IADD3 R25, PT, PT, R8, R25, RZ ;  /* 0x0000001908197210 */ /* 0x000fca0007ffe0ff */
[----:B0-----:R-:W-:-:S04]  /*0dd0*/  IMAD.WIDE R6, R25, 0x4, R6 ;  /* 0x0000000419067825 */ /* 0x001fc800078e0206 */
[----:B--2---:R-:W-:-:S05]  /*0de0*/  FMUL R27, R24, R27 ;  /* 0x0000001b181b7220 */ /* 0x004fca0000400000 */
[----:B------:R1:W-:Y:S02]  /*0df0*/  REDG.E.ADD.F32.FTZ.RN.STRONG.GPU desc[UR4][R6.64], R27 ;  /* 0x0000001b060079a6 */ /* 0x0003e4000c12f304 */
.L_x_17:
[----:B------:R-:W-:Y:S05]  /*0e00*/  BSYNC.RECONVERGENT B1 ;  /* 0x0000000000017941 */ /* 0x000fea0003800200 */
.L_x_16:
[----:B------:R-:W-:Y:S04]  /*0e10*/  BSSY.RECONVERGENT B1, `(.L_x_18) ;  /* 0x0000005000017945 */ /* 0x000fe80003800200 */
[----:B------:R-:W-:Y:S05]  /*0e20*/  @P0 BRA `(.L_x_19) ;  /* 0x00000000000c0947 */ /* 0x000fea0003800000 */
[----:B01----:R-:W2:Y:S02]  /*0e30*/  LDG.E R7, desc[UR4][R2.64] ;  /* 0x0000000402077981 */ /* 0x003ea4000c1e1900 */
[----:B--2---:R-:W-:-:S05]  /*0e40*/  FMUL R7, R22, R7 ;  /* 0x0000000716077220 */ /* 0x004fca0000400000 */
[----:B------:R2:W-:Y:S02]  /*0e50*/  REDG.E.ADD.F32.FTZ.RN.STRONG.GPU desc[UR4][R4.64+0x4], R7 ;  /* 0x00000407040079a6 */ /* 0x0005e4000c12f304 */
.L_x_19:
[----:B------:R-:W-:Y:S05]  /*0e60*/  BSYNC.RECONVERGENT B1 ;  /* 0x0000000000017941 */ /* 0x000fea0003800200 */
.L_x_18:
[----:B------:R-:W-:Y:S05]  /*0e70*/  @P1 BRA `(.L_x_13) ;  /* 0x00000000000c1947 */ /* 0x000fea0003800000 */
[----:B-1----:R-:W3:Y:S02]  /*0e80*/  LDG.E R6, desc[UR4][R2.64] ;  /* 0x0000000402067981 */ /* 0x002ee4000c1e1900 */
[----:B---3--:R-:W-:-:S05]  /*0e90*/  FMUL R23, R23, R6 ;  /* 0x0000000617177220 */ /* 0x008fca0000400000 */
[----:B------:R3:W-:Y:S02]  /*0ea0*/  REDG.E.ADD.F32.FTZ.RN.STRONG.GPU desc[UR4][R4.64+0x8], R23 ;  /* 0x00000817040079a6 */ /* 0x0007e4000c12f304 */
.L_x_13:
[----:B------:R-:W-:Y:S05]  /*0eb0*/  BSYNC.RECONVERGENT B0 ;  /* 0x0000000000007941 */ /* 0x000fea0003800200 */
.L_x_12:
[----:B------:R-:W-:Y:S01]  /*0ec0*/  ISETP.GE.AND P0, PT, R0, UR9, PT ;  /* 0x0000000900007c0c */ /* 0x000fe2000bf06270 */
[----:B------:R-:W-:Y:S01]  /*0ed0*/  BSSY.RECONVERGENT B0, `(.L_x_20) ;  /* 0x000002e000007945 */ /* 0x000fe20003800200 */
[----:B---3--:R-:W-:Y:S02]  /*0ee0*/  IADD3 R23, PT, PT, R8, 0x2, RZ ;  /* 0x0000000208177810 */ /* 0x008fe40007ffe0ff */
[----:B------:R-:W-:Y:S02]  /*0ef0*/  ISETP.LT.OR P0, PT, R0, RZ, P0 ;  /* 0x000000ff0000720c */ /* 0x000fe40000701670 */
[----:B------:R-:W-:Y:S02]  /*0f00*/  IADD3 R22, PT, PT, R8, 0x1, RZ ;  /* 0x0000000108167810 */ /* 0x000fe40007ffe0ff */
[----:B------:R-:W-:-:S09]  /*0f10*/  IADD3 R24, PT, PT, R0, 0x1, RZ ;  /* 0x0000000100187810 */ /* 0x000fd20007ffe0ff */
[----:B------:R-:W-:Y:S05]  /*0f20*/  @P0 BRA `(.L_x_21) ;  /* 0x0000000000a00947 */ /* 0x000fea0003800000 */
[----:B------:R-:W3:Y:S01]  /*0f30*/  LDCU.64 UR6, c[0x0][0x398] ;  /* 0x00007300ff0677ac */ /* 0x000ee20008000a00 */
[----:B------:R-:W-:Y:S01]  /*0f40*/  ISETP.GT.AND P2, PT, R8, UR8, PT ;  /* 0x0000000808007c0c */ /* 0x000fe2000bf44270 */
[----:B------:R-:W-:Y:S01]  /*0f50*/  IMAD R25, R0, UR8, RZ ;  /* 0x0000000800197c24 */ /* 0x000fe2000f8e02ff */
[C---:B------:R-:W-:Y:S01]  /*0f60*/  ISETP.GE.AND P3, PT, R8.reuse, UR8, PT ;  /* 0x0000000808007c0c */ /* 0x040fe2000bf66270 */
[----:B------:R-:W-:Y:S01]  /*0f70*/  BSSY.RECONVERGENT B1, `(.L_x_22) ;  /* 0x0000010000017945 */ /* 0x000fe20003800200 */
[C---:B------:R-:W-:Y:S02]  /*0f80*/  ISETP.LT.OR P2, PT, R8.reuse, 0x1, P2 ;  /* 0x000000010800780c */ /* 0x040fe40001741670 */
[----:B0-2---:R-:W-:Y:S02]  /*0f90*/  SHF.R.S32.HI R5, RZ, 0x1f, R25 ;  /* 0x0000001fff057819 */ /* 0x005fe40000011419 */
[----:B-1----:R-:W-:Y:S02]  /*0fa0*/  IADD3 R6, P4, PT, R8, R25, RZ ;  /* 0x0000001908067210 */ /* 0x002fe40007f9e0ff */
[----:B------:R-:W-:-:S02]  /*0fb0*/  ISETP.GE.AND P0, PT, R22, UR8, PT ;  /* 0x0000000816007c0c */ /* 0x000fc4000bf06270 */
[C---:B------:R-:W-:Y:S02]  /*0fc0*/  LEA.HI.X.SX32 R5, R8.reuse, R5, 0x1, P4 ;  /* 0x0000000508057211 */ /* 0x040fe400020f0eff */
[----:B------:R-:W-:Y:S02]  /*0fd0*/  ISETP.GE.AND P1, PT, R23, UR8, PT ;  /* 0x0000000817007c0c */ /* 0x000fe4000bf26270 */
[----:B------:R-:W-:Y:S02]  /*0fe0*/  ISETP.LT.OR P3, PT, R8, RZ, P3 ;  /* 0x000000ff0800720c */ /* 0x000fe40001f61670 */
[----:B---3--:R-:W-:Y:S02]  /*0ff0*/  LEA R4, P4, R6, UR6, 0x2 ;  /* 0x0000000606047c11 */ /* 0x008fe4000f8810ff */
[----:B------:R-:W-:Y:S02]  /*1000*/  ISETP.LT.OR P0, PT, R8, -0x1, P0 ;  /* 0xffffffff0800780c */ /* 0x000fe40000701670 */
[----:B------:R-:W-:-:S02]  /*1010*/  LEA.HI.X R5, R6, UR7, R5, 0x2, P4 ;  /* 0x0000000706057c11 */ /* 0x000fc4000a0f1405 */
[----:B------:R-:W-:Y:S01]  /*1020*/  ISETP.LT.OR P1, PT, R8, -0x2, P1 ;  /* 0xfffffffe0800780c */ /* 0x000fe20000f21670 */
[----:B------:R-:W-:-:S12]  /*1030*/  @P2 BRA `(.L_x_23) ;  /* 0x00000000000c2947 */ /* 0x000fd80003800000 */
[----:B------:R-:W2:Y:S02]  /*1040*/  LDG.E R7, desc[UR4][R2.64] ;  /* 0x0000000402077981 */ /* 0x000ea4000c1e1900 */
[----:B--2---:R-:W-:-:S05]  /*1050*/  FMUL R7, R20, R7 ;  /* 0x0000000714077220 */ /* 0x004fca0000400000 */
[----:B------:R0:W-:Y:S02]  /*1060*/  REDG.E.ADD.F32.FTZ.RN.STRONG.GPU desc[UR4][R4.64+-0x4], R7 ;  /* 0xfffffc07040079a6 */ /* 0x0001e4000c12f304 */
.L_x_23:
[----:B------:R-:W-:Y:S05]  /*1070*/  BSYNC.RECONVERGENT B1 ;  /* 0x0000000000017941 */ /* 0x000fea0003800200 */
.L_x_22:
        /* <DEDUP_REMOVED lines=8> */
.L_x_25:
[----:B------:R-:W-:Y:S05]  /*1100*/  BSYNC.RECONVERGENT B1 ;  /* 0x0000000000017941 */ /* 0x000fea0003800200 */
.L_x_24:
[----:B------:R-:W-:Y:S04]  /*1110*/  BSSY.RECONVERGENT B1, `(.L_x_26) ;  /* 0x0000005000017945 */ /* 0x000fe80003800200 */
[----:B------:R-:W-:Y:S05]  /*1120*/  @P0 BRA `(.L_x_27) ;  /* 0x00000000000c0947 */ /* 0x000fea0003800000 */
[----:B-1----:R-:W2:Y:S02]  /*1130*/  LDG.E R6, desc[UR4][R2.64] ;  /* 0x0000000402067981 */ /* 0x002ea4000c1e1900 */
[----:B--2---:R-:W-:-:S05]  /*1140*/  FMUL R9, R9, R6 ;  /* 0x0000000609097220 */ /* 0x004fca0000400000 */
[----:B------:R2:W-:Y:S02]  /*1150*/  REDG.E.ADD.F32.FTZ.RN.STRONG.GPU desc[UR4][R4.64+0x4], R9 ;  /* 0x00000409040079a6 */ /* 0x0005e4000c12f304 */
.L_x_27:
[----:B------:R-:W-:Y:S05]  /*1160*/  BSYNC.RECONVERGENT B1 ;  /* 0x0000000000017941 */ /* 0x000fea0003800200 */
.L_x_26:
[----:B------:R-:W-:Y:S05]  /*1170*/  @P1 BRA `(.L_x_21) ;  /* 0x00000000000c1947 */ /* 0x000fea0003800000 */
[----:B01----:R-:W3:Y:S02]  /*1180*/  LDG.E R7, desc[UR4][R2.64] ;  /* 0x0000000402077981 */ /* 0x003ee4000c1e1900 */
[----:B---3--:R-:W-:-:S05]  /*1190*/  FMUL R7, R14, R7 ;  /* 0x000000070e077220 */ /* 0x008fca0000400000 */
[----:B------:R3:W-:Y:S02]  /*11a0*/  REDG.E.ADD.F32.FTZ.RN.STRONG.GPU desc[UR4][R4.64+0x8], R7 ;  /* 0x00000807040079a6 */ /* 0x0007e4000c12f304 */
.L_x_21:
[----:B------:R-:W-:Y:S05]  /*11b0*/  BSYNC.RECONVERGENT B0 ;  /* 0x0000000000007941 */ /* 0x000fea0003800200 */
.L_x_20:
[----:B------:R-:W-:Y:S01]  /*11c0*/  ISETP.GE.AND P0, PT, R24, UR9, PT ;  /* 0x0000000918007c0c */ /* 0x000fe2000bf06270 */
[----:B------:R-:W-:Y:S03]  /*11d0*/  BSSY.RECONVERGENT B0, `(.L_x_28) ;  /* 0x000002b000007945 */ /* 0x000fe60003800200 */
[----:B------:R-:W-:-:S13]  /*11e0*/  ISETP.LT.OR P0, PT, R0, -0x1, P0 ;  /* 0xffffffff0000780c */ /* 0x000fda0000701670 */
[----:B------:R-:W-:Y:S05]  /*11f0*/  @P0 BRA `(.L_x_29) ;  /* 0x0000000000a00947 */ /* 0x000fea0003800000 */
[----:B------:R-:W4:Y:S01]  /*1200*/  LDCU.64 UR6, c[0x0][0x398] ;  /* 0x00007300ff0677ac */ /* 0x000f220008000a00 */
[----:B------:R-:W-:Y:S01]  /*1210*/  ISETP.GT.AND P2, PT, R8, UR8, PT ;  /* 0x0000000808007c0c */ /* 0x000fe2000bf44270 */
[----:B--2---:R-:W-:Y:S01]  /*1220*/  IMAD R9, R24, UR8, RZ ;  /* 0x0000000818097c24 */ /* 0x004fe2000f8e02ff */
[C---:B------:R-:W-:Y:S01]  /*1230*/  ISETP.GE.AND P3, PT, R8.reuse, UR8, PT ;  /* 0x0000000808007c0c */ /* 0x040fe2000bf66270 */
[----:B------:R-:W-:Y:S01]  /*1240*/  BSSY.RECONVERGENT B1, `(.L_x_30) ;  /* 0x0000010000017945 */ /* 0x000fe20003800200 */
[C---:B------:R-:W-:Y:S02]  /*1250*/  ISETP.LT.OR P2, PT, R8.reuse, 0x1, P2 ;  /* 0x000000010800780c */ /* 0x040fe40001741670 */
[----:B0--3--:R-:W-:Y:S02]  /*1260*/  SHF.R.S32.HI R5, RZ, 0x1f, R9 ;  /* 0x0000001fff057819 */ /* 0x009fe40000011409 */
[----:B-1----:R-:W-:Y:S02]  /*1270*/  IADD3 R6, P4, PT, R8, R9, RZ ;  /* 0x0000000908067210 */ /* 0x002fe40007f9e0ff */
[----:B------:R-:W-:-:S02]  /*1280*/  ISETP.GE.AND P0, PT, R22, UR8, PT ;  /* 0x0000000816007c0c */ /* 0x000fc4000bf06270 */
[C---:B------:R-:W-:Y:S02]  /*1290*/  LEA.HI.X.SX32 R5, R8.reuse, R5, 0x1, P4 ;  /* 0x0000000508057211 */ /* 0x040fe400020f0eff */
[----:B------:R-:W-:Y:S02]  /*12a0*/  ISETP.GE.AND P1, PT, R23, UR8, PT ;  /* 0x0000000817007c0c */ /* 0x000fe4000bf26270 */
[----:B------:R-:W-:Y:S02]  /*12b0*/  ISETP.LT.OR P3, PT, R8, RZ, P3 ;  /* 0x000000ff0800720c */ /* 0x000fe40001f61670 */
[----:B----4-:R-:W-:Y:S02]  /*12c0*/  LEA R4, P4, R6, UR6, 0x2 ;  /* 0x0000000606047c11 */ /* 0x010fe4000f8810ff */
[----:B------:R-:W-:Y:S02]  /*12d0*/  ISETP.LT.OR P0, PT, R8, -0x1, P0 ;  /* 0xffffffff0800780c */ /* 0x000fe40000701670 */
[----:B------:R-:W-:-:S02]  /*12e0*/  LEA.HI.X R5, R6, UR7, R5, 0x2, P4 ;  /* 0x0000000706057c11 */ /* 0x000fc4000a0f1405 */
[----:B------:R-:W-:Y:S01]  /*12f0*/  ISETP.LT.OR P1, PT, R8, -0x2, P1 ;  /* 0xfffffffe0800780c */ /* 0x000fe20000f21670 */
[----:B------:R-:W-:-:S12]  /*1300*/  @P2 BRA `(.L_x_31) ;  /* 0x00000000000c2947 */ /* 0x000fd80003800000 */
[----:B------:R-:W2:Y:S02]  /*1310*/  LDG.E R7, desc[UR4][R2.64] ;  /* 0x0000000402077981 */ /* 0x000ea4000c1e1900 */
[----:B--2---:R-:W-:-:S05]  /*1320*/  FMUL R7, R10, R7 ;  /* 0x000000070a077220 */ /* 0x004fca0000400000 */
[----:B------:R0:W-:Y:S02]  /*1330*/  REDG.E.ADD.F32.FTZ.RN.STRONG.GPU desc[UR4][R4.64+-0x4], R7 ;  /* 0xfffffc07040079a6 */ /* 0x0001e4000c12f304 */
.L_x_31:
[----:B------:R-:W-:Y:S05]  /*1340*/  BSYNC.RECONVERGENT B1 ;  /* 0x0000000000017941 */ /* 0x000fea0003800200 */
.L_x_30:
        /* <DEDUP_REMOVED lines=8> */
.L_x_33:
[----:B------:R-:W-:Y:S05]  /*13d0*/  BSYNC.RECONVERGENT B1 ;  /* 0x0000000000017941 */ /* 0x000fea0003800200 */
.L_x_32:
[----:B------:R-:W-:Y:S04]  /*13e0*/  BSSY.RECONVERGENT B1, `(.L_x_34) ;  /* 0x0000005000017945 */ /* 0x000fe80003800200 */
[----:B------:R-:W-:Y:S05]  /*13f0*/  @P0 BRA `(.L_x_35) ;  /* 0x00000000000c0947 */ /* 0x000fea0003800000 */
[----:B01----:R-:W2:Y:S02]  /*1400*/  LDG.E R7, desc[UR4][R2.64] ;  /* 0x0000000402077981 */ /* 0x003ea4000c1e1900 */
[----:B--2---:R-:W-:-:S05]  /*1410*/  FMUL R7, R12, R7 ;  /* 0x000000070c077220 */ /* 0x004fca0000400000 */
[----:B------:R2:W-:Y:S02]  /*1420*/  REDG.E.ADD.F32.FTZ.RN.STRONG.GPU desc[UR4][R4.64+0x4], R7 ;  /* 0x00000407040079a6 */ /* 0x0005e4000c12f304 */
.L_x_35:
[----:B------:R-:W-:Y:S05]  /*1430*/  BSYNC.RECONVERGENT B1 ;  /* 0x0000000000017941 */ /* 0x000fea0003800200 */
.L_x_34:
[----:B------:R-:W-:Y:S05]  /*1440*/  @P1 BRA `(.L_x_29) ;  /* 0x00000000000c1947 */ /* 0x000fea0003800000 */
[----:B-1----:R-:W3:Y:S02]  /*1450*/  LDG.E R6, desc[UR4][R2.64] ;  /* 0x0000000402067981 */ /* 0x002ee4000c1e1900 */
[----:B---3--:R-:W-:-:S05]  /*1460*/  FMUL R13, R13, R6 ;  /* 0x000000060d0d7220 */ /* 0x008fca0000400000 */
[----:B------:R4:W-:Y:S02]  /*1470*/  REDG.E.ADD.F32.FTZ.RN.STRONG.GPU desc[UR4][R4.64+0x8], R13 ;  /* 0x0000080d040079a6 */ /* 0x0009e4000c12f304 */
.L_x_29:
[----:B------:R-:W-:Y:S05]  /*1480*/  BSYNC.RECONVERGENT B0 ;  /* 0x0000000000007941 */ /* 0x000fea0003800200 */
.L_x_28:
[----:B------:R-:W-:-:S04]  /*1490*/  ISETP.GE.AND P0, PT, R19, UR9, PT ;  /* 0x0000000913007c0c */ /* 0x000fc8000bf06270 */
[----:B------:R-:W-:-:S13]  /*14a0*/  ISETP.LT.OR P0, PT, R0, -0x2, P0 ;  /* 0xfffffffe0000780c */ /* 0x000fda0000701670 */
[----:B------:R-:W-:Y:S05]  /*14b0*/  @P0 EXIT ;  /* 0x000000000000094d */ /* 0x000fea0003800000 */
[----:B------:R-:W5:Y:S01]  /*14c0*/  LDCU.64 UR6, c[0x0][0x398] ;  /* 0x00007300ff0677ac */ /* 0x000f620008000a00 */
[----:B------:R-:W-:Y:S01]  /*14d0*/  ISETP.GT.AND P2, PT, R8, UR8, PT ;  /* 0x0000000808007c0c */ /* 0x000fe2000bf44270 */
[----:B------:R-:W-:Y:S01]  /*14e0*/  IMAD R19, R19, UR8, RZ ;  /* 0x0000000813137c24 */ /* 0x000fe2000f8e02ff */
[----:B------:R-:W-:Y:S01]  /*14f0*/  ISETP.GE.AND P0, PT, R22, UR8, PT ;  /* 0x0000000816007c0c */ /* 0x000fe2000bf06270 */
[----:B------:R-:W-:Y:S01]  /*1500*/  BSSY.RECONVERGENT B0, `(.L_x_36) ;  /* 0x0000010000007945 */ /* 0x000fe20003800200 */
[C---:B------:R-:W-:Y:S02]  /*1510*/  ISETP.LT.OR P2, PT, R8.reuse, 0x1, P2 ;  /* 0x000000010800780c */ /* 0x040fe40001741670 */
[----:B0-234-:R-:W-:Y:S02]  /*1520*/  SHF.R.S32.HI R5, RZ, 0x1f, R19 ;  /* 0x0000001fff057819 */ /* 0x01dfe40000011413 */
[C---:B------:R-:W-:Y:S02]  /*1530*/  IADD3 R0, P4, PT, R8.reuse, R19, RZ ;  /* 0x0000001308007210 */ /* 0x040fe40007f9e0ff */
[----:B------:R-:W-:-:S02]  /*1540*/  ISETP.GE.AND P3, PT, R8, UR8, PT ;  /* 0x0000000808007c0c */ /* 0x000fc4000bf66270 */
[C---:B------:R-:W-:Y:S02]  /*1550*/  LEA.HI.X.SX32 R5, R8.reuse, R5, 0x1, P4 ;  /* 0x0000000508057211 */ /* 0x040fe400020f0eff */
[----:B------:R-:W-:Y:S02]  /*1560*/  ISETP.GE.AND P1, PT, R23, UR8, PT ;  /* 0x0000000817007c0c */ /* 0x000fe4000bf26270 */
[----:B------:R-:W-:Y:S02]  /*1570*/  ISETP.LT.OR P3, PT, R8, RZ, P3 ;  /* 0x000000ff0800720c */ /* 0x000fe40001f61670 */
[----:B-----5:R-:W-:Y:S02]  /*1580*/  LEA R4, P4, R0, UR6, 0x2 ;  /* 0x0000000600047c11 */ /* 0x020fe4000f8810ff */
[----:B------:R-:W-:Y:S02]  /*1590*/  ISETP.LT.OR P0, PT, R8, -0x1, P0 ;  /* 0xffffffff0800780c */ /* 0x000fe40000701670 */
[----:B------:R-:W-:-:S02]  /*15a0*/  LEA.HI.X R5, R0, UR7, R5, 0x2, P4 ;  /* 0x0000000700057c11 */ /* 0x000fc4000a0f1405 */
[----:B------:R-:W-:Y:S01]  /*15b0*/  ISETP.LT.OR P1, PT, R8, -0x2, P1 ;  /* 0xfffffffe0800780c */ /* 0x000fe20000f21670 */
[----:B------:R-:W-:-:S12]  /*15c0*/  @P2 BRA `(.L_x_37) ;  /* 0x00000000000c2947 */ /* 0x000fd80003800000 */
[----:B-1----:R-:W2:Y:S02]  /*15d0*/  LDG.E R7, desc[UR4][R2.64] ;  /* 0x0000000402077981 */ /* 0x002ea4000c1e1900 */
[----:B--2---:R-:W-:-:S05]  /*15e0*/  FMUL R7, R16, R7 ;  /* 0x0000000710077220 */ /* 0x004fca0000400000 */
[----:B------:R0:W-:Y:S02]  /*15f0*/  REDG.E.ADD.F32.FTZ.RN.STRONG.GPU desc[UR4][R4.64+-0x4], R7 ;  /* 0xfffffc07040079a6 */ /* 0x0001e4000c12f304 */
.L_x_37:
[----:B------:R-:W-:Y:S05]  /*1600*/  BSYNC.RECONVERGENT B0 ;  /* 0x0000000000007941 */ /* 0x000fea0003800200 */
.L_x_36:
[----:B------:R-:W-:Y:S04]  /*1610*/  BSSY.RECONVERGENT B0, `(.L_x_38) ;  /* 0x0000008000007945 */ /* 0x000fe80003800200 */
[----:B------:R-:W-:Y:S05]  /*1620*/  @P3 BRA `(.L_x_39) ;  /* 0x0000000000183947 */ /* 0x000fea0003800000 */
[----:B------:R-:W2:Y:S01]  /*1630*/  LDG.E R9, desc[UR4][R2.64] ;  /* 0x0000000402097981 */ /* 0x000ea2000c1e1900 */
[----:B01----:R-:W0:Y:S01]  /*1640*/  LDC.64 R6, c[0x0][0x398] ;  /* 0x0000e600ff067b82 */ /* 0x003e220000000a00 */
[----:B------:R-:W-:-:S05]  /*1650*/  IADD3 R19, PT, PT, R8, R19, RZ ;  /* 0x0000001308137210 */ /* 0x000fca0007ffe0ff */
[----:B0-----:R-:W-:-:S04]  /*1660*/  IMAD.WIDE R6, R19, 0x4, R6 ;  /* 0x0000000413067825 */ /* 0x001fc800078e0206 */
[----:B--2---:R-:W-:-:S05]  /*1670*/  FMUL R9, R18, R9 ;  /* 0x0000000912097220 */ /* 0x004fca0000400000 */
[----:B------:R2:W-:Y:S02]  /*1680*/  REDG.E.ADD.F32.FTZ.RN.STRONG.GPU desc[UR4][R6.64], R9 ;  /* 0x00000009060079a6 */ /* 0x0005e4000c12f304 */
.L_x_39:
[----:B------:R-:W-:Y:S05]  /*1690*/  BSYNC.RECONVERGENT B0 ;  /* 0x0000000000007941 */ /* 0x000fea0003800200 */
.L_x_38:
[----:B------:R-:W-:Y:S04]  /*16a0*/  BSSY.RECONVERGENT B0, `(.L_x_40) ;  /* 0x0000005000007945 */ /* 0x000fe80003800200 */
[----:B------:R-:W-:Y:S05]  /*16b0*/  @P0 BRA `(.L_x_41) ;  /* 0x00000000000c0947 */ /* 0x000fea0003800000 */
[----:B------:R-:W3:Y:S02]  /*16c0*/  LDG.E R0, desc[UR4][R2.64] ;  /* 0x0000000402007981 */ /* 0x000ee4000c1e1900 */
[----:B---3--:R-:W-:-:S05]  /*16d0*/  FMUL R17, R17, R0 ;  /* 0x0000000011117220 */ /* 0x008fca0000400000 */
[----:B------:R3:W-:Y:S02]  /*16e0*/  REDG.E.ADD.F32.FTZ.RN.STRONG.GPU desc[UR4][R4.64+0x4], R17 ;  /* 0x00000411040079a6 */ /* 0x0007e4000c12f304 */
.L_x_41:
[----:B------:R-:W-:Y:S05]  /*16f0*/  BSYNC.RECONVERGENT B0 ;  /* 0x0000000000007941 */ /* 0x000fea0003800200 */
.L_x_40:
[----:B------:R-:W-:Y:S05]  /*1700*/  @P1 EXIT ;  /* 0x000000000000194d */ /* 0x000fea0003800000 */
[----:B------:R-:W4:Y:S02]  /*1710*/  LDG.E R2, desc[UR4][R2.64] ;  /* 0x0000000402027981 */ /* 0x000f24000c1e1900 */
[----:B----4-:R-:W-:-:S05]  /*1720*/  FMUL R15, R15, R2 ;  /* 0x000000020f0f7220 */ /* 0x010fca0000400000 */
[----:B------:R-:W-:Y:S01]  /*1730*/  REDG.E.ADD.F32.FTZ.RN.STRONG.GPU desc[UR4][R4.64+0x8], R15 ;  /* 0x0000080f040079a6 */ /* 0x000fe2000c12f304 */
[----:B------:R-:W-:Y:S05]  /*1740*/  EXIT ;  /* 0x000000000000794d */ /* 0x000fea0003800000 */
.L_x_42:
        /* <DEDUP_REMOVED lines=11> */
.L_x_97:


//--------------------- .text._Z31affineCubicBackwardWarp2DKernelPKfS0_S0_PfiiS0_ --------------------------
	.section	.text._Z31affineCubicBackwardWarp2DKernelPKfS0_S0_PfiiS0_,"ax",@progbits
	.align	128
        .global         _Z31affineCubicBackwardWarp2DKernelPKfS0_S0_PfiiS0_
        .type           _Z31affineCubicBackwardWarp2DKernelPKfS0_S0_PfiiS0_,@function
        .size           _Z31affineCubicBackwardWarp2DKernelPKfS0_S0_PfiiS0_,(.L_x_98 - _Z31affineCubicBackwardWarp2DKernelPKfS0_S0_PfiiS0_)
        .other          _Z31affineCubicBackwardWarp2DKernelPKfS0_S0_PfiiS0_,@"STO_CUDA_ENTRY STV_DEFAULT"
_Z31affineCubicBackwardWarp2DKernelPKfS0_S0_PfiiS0_:
.text._Z31affineCubicBackwardWarp2DKernelPKfS0_S0_PfiiS0_:
        /* <DEDUP_REMOVED lines=16> */
[----:B------:R-:W-:Y:S01]  /*0100*/  I2FP.F32.U32 R11, R7 ;  /* 0x00000007000b7245 */ /* 0x000fe20000201000 */
[----:B------:R-:W2:Y:S01]  /*0110*/  LDCU.64 UR10, c[0x0][0x3a0] ;  /* 0x00007400ff0a77ac */ /* 0x000ea20008000a00 */
[----:B0-----:R-:W3:Y:S04]  /*0120*/  LDG.E R8, desc[UR6][R2.64+0x4] ;  /* 0x0000040602087981 */ /* 0x001ee8000c1e1900 */
[----:B------:R-:W4:Y:S04]  /*0130*/  LDG.E R12, desc[UR6][R2.64+0xc] ;  /* 0x00000c06020c7981 */ /* 0x000f28000c1e1900 */
[----:B------:R-:W5:Y:S04]  /*0140*/  LDG.E R0, desc[UR6][R2.64] ;  /* 0x0000000602007981 */ /* 0x000f68000c1e1900 */
[----:B------:R0:W2:Y:S04]  /*0150*/  LDG.E R10, desc[UR6][R2.64+0x8] ;  /* 0x00000806020a7981 */ /* 0x0000a8000c1e1900 */
[----:B-1----:R-:W2:Y:S04]  /*0160*/  LDG.E R15, desc[UR6][R4.64] ;  /* 0x00000006040f7981 */ /* 0x002ea8000c1e1900 */
[----:B------:R1:W2:Y:S01]  /*0170*/  LDG.E R17, desc[UR6][R4.64+0x4] ;  /* 0x0000040604117981 */ /* 0x0002a2000c1e1900 */
[----:B------:R-:W-:Y:S01]  /*0180*/  I2FP.F32.S32 R9, R6 ;  /* 0x0000000600097245 */ /* 0x000fe20000201400 */
[----:B0-----:R-:W0:Y:S08]  /*0190*/  LDC.64 R2, c[0x0][0x380] ;  /* 0x0000e000ff027b82 */ /* 0x001e300000000a00 */
[----:B-1----:R-:W1:Y:S01]  /*01a0*/  LDC.64 R4, c[0x0][0x3a8] ;  /* 0x0000ea00ff047b82 */ /* 0x002e620000000a00 */
[----:B------:R-:W-:-:S02]  /*01b0*/  IMAD R7, R7, UR8, R6 ;  /* 0x0000000807077c24 */ /* 0x000fc4000f8e0206 */
[----:B------:R-:W-:Y:S01]  /*01c0*/  HFMA2 R20, -RZ, RZ, 0, 0 ;  /* 0x00000000ff147431 */ /* 0x000fe200000001ff */
[----:B------:R-:W-:Y:S01]  /*01d0*/  UMOV UR4, URZ ;  /* 0x000000ff00047c82 */ /* 0x000fe20008000000 */
[----:B---3--:R-:W-:Y:S01]  /*01e0*/  FMUL R13, R8, R11 ;  /* 0x0000000b080d7220 */ /* 0x008fe20000400000 */
[----:B----4-:R-:W-:-:S03]  /*01f0*/  FMUL R12, R11, R12 ;  /* 0x0000000c0b0c7220 */ /* 0x010fc60000400000 */
[----:B-----5:R-:W-:Y:S01]  /*0200*/  FFMA R0, R0, R9, R13 ;  /* 0x0000000900007223 */ /* 0x020fe2000000000d */
[----:B--2---:R-:W-:Y:S02]  /*0210*/  FFMA R10, R9, R10, R12 ;  /* 0x0000000a090a7223 */ /* 0x004fe4000000000c */
[----:B------:R-:W2:Y:S01]  /*0220*/  LDC.64 R8, c[0x0][0x398] ;  /* 0x0000e600ff087b82 */ /* 0x000ea20000000a00 */
[----:B------:R-:W-:Y:S01]  /*0230*/  FADD R15, R0, R15 ;  /* 0x0000000f000f7221 */ /* 0x000fe20000000000 */
[----:B------:R-:W-:-:S03]  /*0240*/  FADD R10, R10, R17 ;  /* 0x000000110a0a7221 */ /* 0x000fc60000000000 */
[----:B------:R-:W3:Y:S08]  /*0250*/  F2I.FLOOR.NTZ R0, R15 ;  /* 0x0000000f00007305 */ /* 0x000ef00000207100 */
[----:B------:R-:W4:Y:S01]  /*0260*/  F2I.FLOOR.NTZ R12, R10 ;  /* 0x0000000a000c7305 */ /* 0x000f220000207100 */
[----:B---3--:R-:W-:Y:S02]  /*0270*/  I2FP.F32.S32 R14, R0 ;  /* 0x00000000000e7245 */ /* 0x008fe40000201400 */
[----:B----4-:R-:W-:-:S03]  /*0280*/  I2FP.F32.S32 R11, R12 ;  /* 0x0000000c000b7245 */ /* 0x010fc60000201400 */
[----:B------:R-:W-:Y:S02]  /*0290*/  FADD R13, R15, -R14 ;  /* 0x8000000e0f0d7221 */ /* 0x000fe40000000000 */
[----:B------:R-:W-:Y:S01]  /*02a0*/  FADD R14, R10, -R11 ;  /* 0x8000000b0a0e7221 */ /* 0x000fe20000000000 */
[----:B------:R-:W-:Y:S01]  /*02b0*/  ISETP.GT.AND P0, PT, R0, UR8, PT ;  /* 0x0000000800007c0c */ /* 0x000fe2000bf04270 */
[----:B------:R-:W-:Y:S02]  /*02c0*/  FMUL R15, R13, R13 ;  /* 0x0000000d0d0f7220 */ /* 0x000fe40000400000 */
[----:B------:R-:W-:Y:S01]  /*02d0*/  FMUL R16, R14, R14 ;  /* 0x0000000e0e107220 */ /* 0x000fe20000400000 */
[----:B------:R-:W-:Y:S01]  /*02e0*/  ISETP.GT.AND P0, PT, R0, RZ, !P0 ;  /* 0x000000ff0000720c */ /* 0x000fe20004704270 */
[----:B--2---:R-:W-:-:S04]  /*02f0*/  IMAD.WIDE R6, R7, 0x4, R8 ;  /* 0x0000000407067825 */ /* 0x004fc800078e0208 */
[----:B------:R-:W-:Y:S01]  /*0300*/  FMUL R17, R13, R15 ;  /* 0x0000000f0d117220 */ /* 0x000fe20000400000 */
[----:B01----:R-:W-:-:S07]  /*0310*/  FMUL R18, R14, R16 ;  /* 0x000000100e127220 */ /* 0x003fce0000400000 */
.L_x_51:
[----:B------:R-:W-:Y:S01]  /*0320*/  IADD3 R8, PT, PT, R12, UR4, RZ ;  /* 0x000000040c087c10 */ /* 0x000fe2000fffe0ff */
[----:B------:R-:W-:Y:S01]  /*0330*/  UIADD3 UR4, UPT, UPT, UR4, 0x1, URZ ;  /* 0x0000000104047890 */ /* 0x000fe2000fffe0ff */
[----:B------:R-:W-:Y:S01]  /*0340*/  IADD3 R9, PT, PT, R0, 0x1, RZ ;  /* 0x0000000100097810 */ /* 0x000fe20007ffe0ff */
[----:B------:R-:W-:Y:S01]  /*0350*/  BSSY.RECONVERGENT B0, `(.L_x_43) ;  /* 0x0000044000007945 */ /* 0x000fe20003800200 */
[----:B------:R-:W-:Y:S01]  /*0360*/  ISETP.GT.AND P1, PT, R8, UR11, PT ;  /* 0x0000000b08007c0c */ /* 0x000fe2000bf24270 */
[----:B------:R-:W-:Y:S01]  /*0370*/  UISETP.NE.AND UP0, UPT, UR4, 0x4, UPT ;  /* 0x000000040400788c */ /* 0x000fe2000bf05270 */
[----:B------:R-:W-:Y:S02]  /*0380*/  IADD3 R10, PT, PT, R0, 0x2, RZ ;  /* 0x00000002000a7810 */ /* 0x000fe40007ffe0ff */
[----:B------:R-:W-:Y:S02]  /*0390*/  ISETP.GT.AND P1, PT, R8, RZ, !P1 ;  /* 0x000000ff0800720c */ /* 0x000fe40004f24270 */
[----:B0-----:R-:W-:-:S02]  /*03a0*/  IADD3 R11, PT, PT, R0, 0x3, RZ ;  /* 0x00000003000b7810 */ /* 0x001fc40007ffe0ff */
[----:B------:R-:W-:Y:S02]  /*03b0*/  PLOP3.LUT P5, PT, P0, P1, PT, 0x80, 0x8 ;  /* 0x000000000008781c */ /* 0x000fe400007a3070 */
[----:B------:R-:W-:Y:S02]  /*03c0*/  ISETP.GT.AND P4, PT, R9, UR10, PT ;  /* 0x0000000a09007c0c */ /* 0x000fe4000bf84270 */
[----:B------:R-:W-:Y:S02]  /*03d0*/  ISETP.GT.AND P2, PT, R10, UR10, PT ;  /* 0x0000000a0a007c0c */ /* 0x000fe4000bf44270 */
[----:B------:R-:W-:Y:S02]  /*03e0*/  ISETP.GT.AND P3, PT, R11, UR10, PT ;  /* 0x0000000a0b007c0c */ /* 0x000fe4000bf64270 */
[----:B------:R-:W-:Y:S02]  /*03f0*/  IADD3 R19, PT, PT, R8, -0x1, RZ ;  /* 0xffffffff08137810 */ /* 0x000fe40007ffe0ff */
[----:B------:R-:W-:-:S02]  /*0400*/  ISETP.GT.AND P4, PT, R9, RZ, !P4 ;  /* 0x000000ff0900720c */ /* 0x000fc40006784270 */
[----:B------:R-:W-:Y:S01]  /*0410*/  ISETP.GT.AND P2, PT, R10, RZ, !P2 ;  /* 0x000000ff0a00720c */ /* 0x000fe20005744270 */
[----:B------:R-:W-:Y:S01]  /*0420*/  IMAD R19, R19, UR10, R0 ;  /* 0x0000000a13137c24 */ /* 0x000fe2000f8e0200 */
[----:B------:R-:W-:Y:S02]  /*0430*/  ISETP.GT.AND P3, PT, R11, RZ, !P3 ;  /* 0x000000ff0b00720c */ /* 0x000fe40005f64270 */
[----:B------:R-:W-:Y:S02]  /*0440*/  PLOP3.LUT P4, PT, P4, P1, PT, 0x80, 0x8 ;  /* 0x000000000008781c */ /* 0x000fe40002783070 */
[----:B------:R-:W-:Y:S02]  /*0450*/  PLOP3.LUT P2, PT, P2, P1, PT, 0x80, 0x8 ;  /* 0x000000000008781c */ /* 0x000fe40001743070 */
[----:B------:R-:W-:Y:S02]  /*0460*/  PLOP3.LUT P3, PT, P3, P1, PT, 0x80, 0x8 ;  /* 0x000000000008781c */ /* 0x000fe40001f63070 */
[----:B------:R-:W-:Y:S01]  /*0470*/  SHF.L.U32 R21, R20, 0x4, RZ ;  /* 0x0000000414157819 */ /* 0x000fe200000006ff */
[----:B-123--:R-:W-:Y:S10]  /*0480*/  @!P5 BRA `(.L_x_44) ;  /* 0x0000000000c0d947 */ /* 0x00eff40003800000 */
[----:B------:R-:W-:-:S05]  /*0490*/  IMAD.WIDE R8, R21, 0x4, R4 ;  /* 0x0000000415087825 */ /* 0x000fca00078e0204 */
[----:B------:R-:W2:Y:S04]  /*04a0*/  LDG.E R11, desc[UR6][R8.64] ;  /* 0x00000006080b7981 */ /* 0x000ea8000c1e1900 */
[----:B------:R-:W3:Y:S04]  /*04b0*/  LDG.E R24, desc[UR6][R8.64+0x4] ;  /* 0x0000040608187981 */ /* 0x000ee8000c1e1900 */
[----:B------:R-:W4:Y:S04]  /*04c0*/  LDG.E R26, desc[UR6][R8.64+0x8] ;  /* 0x00000806081a7981 */ /* 0x000f28000c1e1900 */
[----:B------:R-:W5:Y:S04]  /*04d0*/  LDG.E R23, desc[UR6][R8.64+0xc] ;  /* 0x00000c0608177981 */ /* 0x000f68000c1e1900 */
[----:B------:R-:W5:Y:S04]  /*04e0*/  LDG.E R22, desc[UR6][R8.64+0x10] ;  /* 0x0000100608167981 */ /* 0x000f68000c1e1900 */
[----:B------:R-:W5:Y:S01]  /*04f0*/  LDG.E R10, desc[UR6][R8.64+0x14] ;  /* 0x00001406080a7981 */ /* 0x000f62000c1e1900 */
[----:B--2---:R-:W-:-:S04]  /*0500*/  FADD R11, RZ, R11 ;  /* 0x0000000bff0b7221 */ /* 0x004fc80000000000 */
[----:B---3--:R-:W-:Y:S02]  /*0510*/  FFMA R25, R14, R24, R11 ;  /* 0x000000180e197223 */ /* 0x008fe4000000000b */
[----:B------:R-:W2:Y:S02]  /*0520*/  LDG.E R11, desc[UR6][R8.64+0x18] ;  /* 0x00001806080b7981 */ /* 0x000ea4000c1e1900 */
[----:B----4-:R-:W-:Y:S02]  /*0530*/  FFMA R25, R16, R26, R25 ;  /* 0x0000001a10197223 */ /* 0x010fe40000000019 */
[----:B------:R-:W3:Y:S02]  /*0540*/  LDG.E R24, desc[UR6][R8.64+0x1c] ;  /* 0x00001c0608187981 */ /* 0x000ee4000c1e1900 */
[----:B-----5:R-:W-:Y:S02]  /*0550*/  FFMA R28, R18, R23, R25 ;  /* 0x00000017121c7223 */ /* 0x020fe40000000019 */
[----:B------:R-:W4:Y:S02]  /*0560*/  LDG.E R26, desc[UR6][R8.64+0x20] ;  /* 0x00002006081a7981 */ /* 0x000f24000c1e1900 */
[C---:B------:R-:W-:Y:S01]  /*0570*/  FFMA R25, R13.reuse, R22, R28 ;  /* 0x000000160d197223 */ /* 0x040fe2000000001c */
[----:B------:R-:W-:Y:S01]  /*0580*/  FMUL R22, R13, R14 ;  /* 0x0000000e0d167220 */ /* 0x000fe20000400000 */
[----:B------:R-:W5:Y:S03]  /*0590*/  LDG.E R23, desc[UR6][R8.64+0x24] ;  /* 0x0000240608177981 */ /* 0x000f66000c1e1900 */
[----:B------:R-:W-:Y:S01]  /*05a0*/  FFMA R22, R10, R22, R25 ;  /* 0x000000160a167223 */ /* 0x000fe20000000019 */
[-C--:B------:R-:W-:Y:S01]  /*05b0*/  FMUL R27, R15, R16.reuse ;  /* 0x000000100f1b7220 */ /* 0x080fe20000400000 */
[----:B------:R-:W5:Y:S01]  /*05c0*/  LDG.E R10, desc[UR6][R8.64+0x28] ;  /* 0x00002806080a7981 */ /* 0x000f62000c1e1900 */
[----:B------:R-:W-:-:S03]  /*05d0*/  FMUL R25, R13, R16 ;  /* 0x000000100d197220 */ /* 0x000fc60000400000 */
[----:B------:R-:W5:Y:S01]  /*05e0*/  LDG.E R28, desc[UR6][R6.64] ;  /* 0x00000006061c7981 */ /* 0x000f62000c1e1900 */
[----:B--2---:R-:W-:Y:S01]  /*05f0*/  FFMA R11, R11, R25, R22 ;  /* 0x000000190b0b7223 */ /* 0x004fe20000000016 */
[----:B------:R-:W-:Y:S02]  /*0600*/  FMUL R22, R13, R18 ;  /* 0x000000120d167220 */ /* 0x000fe40000400000 */
[----:B------:R-:W2:Y:S02]  /*0610*/  LDG.E R25, desc[UR6][R8.64+0x38] ;  /* 0x0000380608197981 */ /* 0x000ea4000c1e1900 */
[----:B---3--:R-:W-:Y:S02]  /*0620*/  FFMA R24, R24, R22, R11 ;  /* 0x0000001618187223 */ /* 0x008fe4000000000b */
[----:B------:R-:W3:Y:S01]  /*0630*/  LDG.E R22, desc[UR6][R8.64+0x2c] ;  /* 0x00002c0608167981 */ /* 0x000ee2000c1e1900 */
[----:B------:R-:W-:Y:S01]  /*0640*/  FMUL R11, R14, R15 ;  /* 0x0000000f0e0b7220 */ /* 0x000fe20000400000 */
[----:B----4-:R-:W-:-:S02]  /*0650*/  FFMA R26, R15, R26, R24 ;  /* 0x0000001a0f1a7223 */ /* 0x010fc40000000018 */
[----:B------:R-:W4:Y:S02]  /*0660*/  LDG.E R24, desc[UR6][R8.64+0x30] ;  /* 0x0000300608187981 */ /* 0x000f24000c1e1900 */
[----:B-----5:R-:W-:Y:S02]  /*0670*/  FFMA R11, R23, R11, R26 ;  /* 0x0000000b170b7223 */ /* 0x020fe4000000001a */
[----:B------:R-:W5:Y:S02]  /*0680*/  LDG.E R23, desc[UR6][R8.64+0x34] ;  /* 0x0000340608177981 */ /* 0x000f64000c1e1900 */
[----:B------:R-:W-:Y:S01]  /*0690*/  FFMA R27, R10, R27, R11 ;  /* 0x0000001b0a1b7223 */ /* 0x000fe2000000000b */
[----:B------:R-:W-:Y:S01]  /*06a0*/  IADD3 R11, PT, PT, R19, -0x1, RZ ;  /* 0xffffffff130b7810 */ /* 0x000fe20007ffe0ff */
[----:B------:R0:W2:Y:S04]  /*06b0*/  LDG.E R26, desc[UR6][R8.64+0x3c] ;  /* 0x00003c06081a7981 */ /* 0x0000a8000c1e1900 */
[----:B------:R-:W-:-:S06]  /*06c0*/  IMAD.WIDE R10, R11, 0x4, R2 ;  /* 0x000000040b0a7825 */ /* 0x000fcc00078e0202 */
[----:B------:R-:W2:Y:S01]  /*06d0*/  LDG.E R11, desc[UR6][R10.64] ;  /* 0x000000060a0b7981 */ /* 0x000ea2000c1e1900 */
[-C--:B------:R-:W-:Y:S01]  /*06e0*/  FMUL R29, R15, R18.reuse ;  /* 0x000000120f1d7220 */ /* 0x080fe20000400000 */
[----:B0-----:R-:W-:-:S03]  /*06f0*/  FMUL R8, R17, R18 ;  /* 0x0000001211087220 */ /* 0x001fc60000400000 */
[----:B---3--:R-:W-:-:S04]  /*0700*/  FFMA R22, R22, R29, R27 ;  /* 0x0000001d16167223 */ /* 0x008fc8000000001b */
[----:B----4-:R-:W-:Y:S01]  /*0710*/  FFMA R22, R17, R24, R22 ;  /* 0x0000001811167223 */ /* 0x010fe20000000016 */
[----:B------:R-:W-:-:S04]  /*0720*/  FMUL R24, R14, R17 ;  /* 0x000000110e187220 */ /* 0x000fc80000400000 */
[----:B-----5:R-:W-:Y:S01]  /*0730*/  FFMA R22, R23, R24, R22 ;  /* 0x0000001817167223 */ /* 0x020fe20000000016 */
[----:B------:R-:W-:-:S04]  /*0740*/  FMUL R23, R17, R16 ;  /* 0x0000001011177220 */ /* 0x000fc80000400000 */
[----:B--2---:R-:W-:-:S04]  /*0750*/  FFMA R23, R25, R23, R22 ;  /* 0x0000001719177223 */ /* 0x004fc80000000016 */
[----:B------:R-:W-:-:S04]  /*0760*/  FFMA R23, R26, R8, R23 ;  /* 0x000000081a177223 */ /* 0x000fc80000000017 */
[----:B------:R-:W-:-:S05]  /*0770*/  FFMA R11, R23, R11, R28 ;  /* 0x0000000b170b7223 */ /* 0x000fca000000001c */
[----:B------:R0:W-:Y:S02]  /*0780*/  STG.E desc[UR6][R6.64], R11 ;  /* 0x0000000b06007986 */ /* 0x0001e4000c101906 */
.L_x_44:
[----:B------:R-:W-:Y:S05]  /*0790*/  BSYNC.RECONVERGENT B0 ;  /* 0x0000000000007941 */ /* 0x000fea0003800200 */
.L_x_43:
[----:B------:R-:W-:Y:S04]  /*07a0*/  BSSY.RECONVERGENT B0, `(.L_x_45) ;  /* 0x0000032000007945 */ /* 0x000fe80003800200 */
[----:B------:R-:W-:Y:S05]  /*07b0*/  @!P4 BRA `(.L_x_46) ;  /* 0x0000000000c0c947 */ /* 0x000fea0003800000 */
[----:B------:R-:W-:Y:S01]  /*07c0*/  IADD3 R9, PT, PT, R21, 0x10, RZ ;  /* 0x0000001015097810 */ /* 0x000fe20007ffe0ff */
[----:B------:R-:W-:Y:S01]  /*07d0*/  FMUL R29, R14, R15 ;  /* 0x0000000f0e1d7220 */ /* 0x000fe20000400000 */
[----:B------:R-:W2:Y:S03]  /*07e0*/  LDG.E R27, desc[UR6][R6.64] ;  /* 0x00000006061b7981 */ /* 0x000ea6000c1e1900 */
[----:B------:R-:W-:-:S05]  /*07f0*/  IMAD.WIDE R8, R9, 0x4, R4 ;  /* 0x0000000409087825 */ /* 0x000fca00078e0204 */
[----:B0-----:R-:W3:Y:S04]  /*0800*/  LDG.E R11, desc[UR6][R8.64] ;  /* 0x00000006080b7981 */ /* 0x001ee8000c1e1900 */
[----:B------:R-:W4:Y:S04]  /*0810*/  LDG.E R24, desc[UR6][R8.64+0x4] ;  /* 0x0000040608187981 */ /* 0x000f28000c1e1900 */
[----:B------:R-:W5:Y:S04]  /*0820*/  LDG.E R26, desc[UR6][R8.64+0x8] ;  /* 0x00000806081a7981 */ /* 0x000f68000c1e1900 */
[----:B------:R-:W2:Y:S04]  /*0830*/  LDG.E R23, desc[UR6][R8.64+0xc] ;  /* 0x00000c0608177981 */ /* 0x000ea8000c1e1900 */
[----:B------:R-:W2:Y:S04]  /*0840*/  LDG.E R22, desc[UR6][R8.64+0x10] ;  /* 0x0000100608167981 */ /* 0x000ea8000c1e1900 */
[----:B------:R-:W2:Y:S01]  /*0850*/  LDG.E R10, desc[UR6][R8.64+0x14] ;  /* 0x00001406080a7981 */ /* 0x000ea2000c1e1900 */
[----:B---3--:R-:W-:-:S04]  /*0860*/  FADD R11, RZ, R11 ;  /* 0x0000000bff0b7221 */ /* 0x008fc80000000000 */
[----:B----4-:R-:W-:Y:S02]  /*0870*/  FFMA R25, R14, R24, R11 ;  /* 0x000000180e197223 */ /* 0x010fe4000000000b */
[----:B------:R-:W3:Y:S02]  /*0880*/  LDG.E R11, desc[UR6][R8.64+0x18] ;  /* 0x00001806080b7981 */ /* 0x000ee4000c1e1900 */
[----:B-----5:R-:W-:Y:S02]  /*0890*/  FFMA R25, R16, R26, R25 ;  /* 0x0000001a10197223 */ /* 0x020fe40000000019 */
[----:B------:R-:W4:Y:S02]  /*08a0*/  LDG.E R24, desc[UR6][R8.64+0x1c] ;  /* 0x00001c0608187981 */ /* 0x000f24000c1e1900 */
[----:B--2---:R-:W-:Y:S02]  /*08b0*/  FFMA R28, R18, R23, R25 ;  /* 0x00000017121c7223 */ /* 0x004fe40000000019 */
[----:B------:R-:W2:Y:S02]  /*08c0*/  LDG.E R26, desc[UR6][R8.64+0x20] ;  /* 0x00002006081a7981 */ /* 0x000ea4000c1e1900 */
[----:B------:R-:W-:-:S02]  /*08d0*/  FFMA R25, R13, R22, R28 ;  /* 0x000000160d197223 */ /* 0x000fc4000000001c */
[----:B------:R-:W5:Y:S01]  /*08e0*/  LDG.E R23, desc[UR6][R8.64+0x24] ;  /* 0x0000240608177981 */ /* 0x000f62000c1e1900 */
[----:B------:R-:W-:-:S04]  /*08f0*/  FMUL R22, R13, R14 ;  /* 0x0000000e0d167220 */ /* 0x000fc80000400000 */
[----:B------:R-:W-:Y:S02]  /*0900*/  FFMA R22, R22, R10, R25 ;  /* 0x0000000a16167223 */ /* 0x000fe40000000019 */
[----:B------:R-:W5:Y:S01]  /*0910*/  LDG.E R10, desc[UR6][R8.64+0x28] ;  /* 0x00002806080a7981 */ /* 0x000f62000c1e1900 */
[----:B------:R-:W-:-:S04]  /*0920*/  FMUL R25, R13, R16 ;  /* 0x000000100d197220 */ /* 0x000fc80000400000 */
[----:B---3--:R-:W-:Y:S01]  /*0930*/  FFMA R11, R25, R11, R22 ;  /* 0x0000000b190b7223 */ /* 0x008fe20000000016 */
[----:B------:R-:W-:Y:S01]  /*0940*/  FMUL R22, R13, R18 ;  /* 0x000000120d167220 */ /* 0x000fe20000400000 */
[----:B------:R-:W3:Y:S03]  /*0950*/  LDG.E R25, desc[UR6][R8.64+0x38] ;  /* 0x0000380608197981 */ /* 0x000ee6000c1e1900 */
[----:B----4-:R-:W-:Y:S02]  /*0960*/  FFMA R24, R22, R24, R11 ;  /* 0x0000001816187223 */ /* 0x010fe4000000000b */
[----:B------:R-:W4:Y:S02]  /*0970*/  LDG.E R22, desc[UR6][R8.64+0x2c] ;  /* 0x00002c0608167981 */ /* 0x000f24000c1e1900 */
[----:B--2---:R-:W-:Y:S02]  /*0980*/  FFMA R26, R15, R26, R24 ;  /* 0x0000001a0f1a7223 */ /* 0x004fe40000000018 */
[----:B------:R-:W2:Y:S02]  /*0990*/  LDG.E R24, desc[UR6][R8.64+0x30] ;  /* 0x0000300608187981 */ /* 0x000ea4000c1e1900 */
[----:B-----5:R-:W-:Y:S01]  /*09a0*/  FFMA R29, R29, R23, R26 ;  /* 0x000000171d1d7223 */ /* 0x020fe2000000001a */
[----:B------:R-:W-:Y:S01]  /*09b0*/  FMUL R26, R15, R16 ;  /* 0x000000100f1a7220 */ /* 0x000fe20000400000 */
[----:B------:R-:W5:Y:S03]  /*09c0*/  LDG.E R23, desc[UR6][R8.64+0x34] ;  /* 0x0000340608177981 */ /* 0x000f66000c1e1900 */
[----:B------:R-:W-:Y:S01]  /*09d0*/  FFMA R29, R26, R10, R29 ;  /* 0x0000000a1a1d7223 */ /* 0x000fe2000000001d */
[----:B------:R-:W-:Y:S01]  /*09e0*/  IMAD.WIDE R10, R19, 0x4, R2 ;  /* 0x00000004130a7825 */ /* 0x000fe200078e0202 */
[----:B------:R0:W3:Y:S05]  /*09f0*/  LDG.E R26, desc[UR6][R8.64+0x3c] ;  /* 0x00003c06081a7981 */ /* 0x0000ea000c1e1900 */
[----:B------:R-:W3:Y:S01]  /*0a00*/  LDG.E R10, desc[UR6][R10.64] ;  /* 0x000000060a0a7981 */ /* 0x000ee2000c1e1900 */
[-C--:B------:R-:W-:Y:S01]  /*0a10*/  FMUL R28, R15, R18.reuse ;  /* 0x000000120f1c7220 */ /* 0x080fe20000400000 */
[----:B0-----:R-:W-:-:S03]  /*0a20*/  FMUL R8, R17, R18 ;  /* 0x0000001211087220 */ /* 0x001fc60000400000 */
[----:B----4-:R-:W-:Y:S01]  /*0a30*/  FFMA R22, R28, R22, R29 ;  /* 0x000000161c167223 */ /* 0x010fe2000000001d */
[----:B------:R-:W-:-:S03]  /*0a40*/  FMUL R29, R14, R17 ;  /* 0x000000110e1d7220 */ /* 0x000fc60000400000 */
[----:B--2---:R-:W-:-:S04]  /*0a50*/  FFMA R22, R17, R24, R22 ;  /* 0x0000001811167223 */ /* 0x004fc80000000016 */
[----:B-----5:R-:W-:Y:S01]  /*0a60*/  FFMA R22, R29, R23, R22 ;  /* 0x000000171d167223 */ /* 0x020fe20000000016 */
[----:B------:R-:W-:-:S04]  /*0a70*/  FMUL R23, R17, R16 ;  /* 0x0000001011177220 */ /* 0x000fc80000400000 */
[----:B---3--:R-:W-:-:S04]  /*0a80*/  FFMA R25, R23, R25, R22 ;  /* 0x0000001917197223 */ /* 0x008fc80000000016 */
[----:B------:R-:W-:-:S04]  /*0a90*/  FFMA R26, R8, R26, R25 ;  /* 0x0000001a081a7223 */ /* 0x000fc80000000019 */
[----:B------:R-:W-:-:S05]  /*0aa0*/  FFMA R27, R26, R10, R27 ;  /* 0x0000000a1a1b7223 */ /* 0x000fca000000001b */
[----:B------:R1:W-:Y:S02]  /*0ab0*/  STG.E desc[UR6][R6.64], R27 ;  /* 0x0000001b06007986 */ /* 0x0003e4000c101906 */
.L_x_46:
[----:B------:R-:W-:Y:S05]  /*0ac0*/  BSYNC.RECONVERGENT B0 ;  /* 0x0000000000007941 */ /* 0x000fea0003800200 */
.L_x_45:
[----:B------:R-:W-:Y:S04]  /*0ad0*/  BSSY.RECONVERGENT B0, `(.L_x_47) ;  /* 0x0000033000007945 */ /* 0x000fe80003800200 */
[----:B------:R-:W-:Y:S05]  /*0ae0*/  @!P2 BRA `(.L_x_48) ;  /* 0x0000000000c4a947 */ /* 0x000fea0003800000 */
[----:B------:R-:W-:Y:S01]  /*0af0*/  IADD3 R9, PT, PT, R21, 0x20, RZ ;  /* 0x0000002015097810 */ /* 0x000fe20007ffe0ff */
[----:B------:R-:W-:Y:S01]  /*0b00*/  FMUL R29, R14, R15 ;  /* 0x0000000f0e1d7220 */ /* 0x000fe20000400000 */
[----:B-1----:R-:W2:Y:S03]  /*0b10*/  LDG.E R27, desc[UR6][R6.64] ;  /* 0x00000006061b7981 */ /* 0x002ea6000c1e1900 */
        /* <DEDUP_REMOVED lines=14> */
[C---:B------:R-:W-:Y:S01]  /*0c00*/  FFMA R25, R13.reuse, R22, R28 ;  /* 0x000000160d197223 */ /* 0x040fe2000000001c */
[----:B------:R-:W-:Y:S01]  /*0c10*/  FMUL R22, R13, R14 ;  /* 0x0000000e0d167220 */ /* 0x000fe20000400000 */
[----:B------:R-:W5:Y:S03]  /*0c20*/  LDG.E R23, desc[UR6][R8.64+0x24] ;  /* 0x0000240608177981 */ /* 0x000f66000c1e1900 */
[----:B------:R-:W-:-:S02]  /*0c30*/  FFMA R22, R22, R10, R25 ;  /* 0x0000000a16167223 */ /* 0x000fc40000000019 */
        /* <DEDUP_REMOVED lines=11> */
[----:B------:R-:W5:Y:S01]  /*0cf0*/  LDG.E R23, desc[UR6][R8.64+0x34] ;  /* 0x0000340608177981 */ /* 0x000f62000c1e1900 */
[----:B------:R-:W-:-:S02]  /*0d00*/  IADD3 R11, PT, PT, R19, 0x1, RZ ;  /* 0x00000001130b7810 */ /* 0x000fc40007ffe0ff */
[----:B------:R-:W-:Y:S02]  /*0d10*/  FFMA R29, R26, R10, R29 ;  /* 0x0000000a1a1d7223 */ /* 0x000fe4000000001d */
[----:B------:R0:W3:Y:S01]  /*0d20*/  LDG.E R26, desc[UR6][R8.64+0x3c] ;  /* 0x00003c06081a7981 */ /* 0x0000e2000c1e1900 */
[----:B------:R-:W-:-:S06]  /*0d30*/  IMAD.WIDE R10, R11, 0x4, R2 ;  /* 0x000000040b0a7825 */ /* 0x000fcc00078e0202 */
        /* <DEDUP_REMOVED lines=12> */
.L_x_48:
[----:B------:R-:W-:Y:S05]  /*0e00*/  BSYNC.RECONVERGENT B0 ;  /* 0x0000000000007941 */ /* 0x000fea0003800200 */
.L_x_47:
[----:B------:R-:W-:Y:S04]  /*0e10*/  BSSY.RECONVERGENT B0, `(.L_x_49) ;  /* 0x0000033000007945 */ /* 0x000fe80003800200 */
[----:B------:R-:W-:Y:S05]  /*0e20*/  @!P3 BRA `(.L_x_50) ;  /* 0x0000000000c4b947 */ /* 0x000fea0003800000 */
[----:B------:R-:W-:Y:S01]  /*0e30*/  IADD3 R9, PT, PT, R21, 0x30, RZ ;  /* 0x0000003015097810 */ /* 0x000fe20007ffe0ff */
[----:B------:R-:W3:Y:S04]  /*0e40*/  LDG.E R29, desc[UR6][R6.64] ;  /* 0x00000006061d7981 */ /* 0x000ee8000c1e1900 */
[----:B------:R-:W-:-:S05]  /*0e50*/  IMAD.WIDE R8, R9, 0x4, R4 ;  /* 0x0000000409087825 */ /* 0x000fca00078e0204 */
[----:B------:R-:W4:Y:S04]  /*0e60*/  LDG.E R21, desc[UR6][R8.64] ;  /* 0x0000000608157981 */ /* 0x000f28000c1e1900 */
[----:B------:R-:W5:Y:S04]  /*0e70*/  LDG.E R22, desc[UR6][R8.64+0x4] ;  /* 0x0000040608167981 */ /* 0x000f68000c1e1900 */
[----:B------:R-:W3:Y:S04]  /*0e80*/  LDG.E R23, desc[UR6][R8.64+0x8] ;  /* 0x0000080608177981 */ /* 0x000ee8000c1e1900 */
[----:B------:R-:W3:Y:S04]  /*0e90*/  LDG.E R25, desc[UR6][R8.64+0xc] ;  /* 0x00000c0608197981 */ /* 0x000ee8000c1e1900 */
[----:B------:R-:W3:Y:S04]  /*0ea0*/  LDG.E R24, desc[UR6][R8.64+0x10] ;  /* 0x0000100608187981 */ /* 0x000ee8000c1e1900 */
[----:B0-----:R-:W3:Y:S04]  /*0eb0*/  LDG.E R11, desc[UR6][R8.64+0x14] ;  /* 0x00001406080b7981 */ /* 0x001ee8000c1e1900 */
[----:B------:R-:W3:Y:S04]  /*0ec0*/  LDG.E R10, desc[UR6][R8.64+0x18] ;  /* 0x00001806080a7981 */ /* 0x000ee8000c1e1900 */
[----:B------:R-:W3:Y:S04]  /*0ed0*/  LDG.E R28, desc[UR6][R8.64+0x1c] ;  /* 0x00001c06081c7981 */ /* 0x000ee8000c1e1900 */
[----:B-12---:R-:W2:Y:S01]  /*0ee0*/  LDG.E R27, desc[UR6][R8.64+0x3c] ;  /* 0x00003c06081b7981 */ /* 0x006ea2000c1e1900 */
[----:B----4-:R-:W-:-:S04]  /*0ef0*/  FADD R21, RZ, R21 ;  /* 0x00000015ff157221 */ /* 0x010fc80000000000 */
[----:B-----5:R-:W-:Y:S02]  /*0f00*/  FFMA R21, R14, R22, R21 ;  /* 0x000000160e157223 */ /* 0x020fe40000000015 */
[----:B------:R-:W4:Y:S02]  /*0f10*/  LDG.E R22, desc[UR6][R8.64+0x20] ;  /* 0x0000200608167981 */ /* 0x000f24000c1e1900 */
[----:B---3--:R-:W-:Y:S01]  /*0f20*/  FFMA R21, R16, R23, R21 ;  /* 0x0000001710157223 */ /* 0x008fe20000000015 */
[----:B------:R-:W-:-:S03]  /*0f30*/  FMUL R23, R13, R14 ;  /* 0x0000000e0d177220 */ /* 0x000fc60000400000 */
[----:B------:R-:W-:Y:S02]  /*0f40*/  FFMA R26, R18, R25, R21 ;  /* 0x00000019121a7223 */ /* 0x000fe40000000015 */
[----:B------:R-:W3:Y:S02]  /*0f50*/  LDG.E R21, desc[UR6][R8.64+0x24] ;  /* 0x0000240608157981 */ /* 0x000ee4000c1e1900 */
[----:B------:R-:W-:Y:S02]  /*0f60*/  FFMA R24, R13, R24, R26 ;  /* 0x000000180d187223 */ /* 0x000fe4000000001a */
[----:B------:R-:W5:Y:S02]  /*0f70*/  LDG.E R25, desc[UR6][R8.64+0x2c] ;  /* 0x00002c0608197981 */ /* 0x000f64000c1e1900 */
[----:B------:R-:W-:Y:S02]  /*0f80*/  FFMA R11, R23, R11, R24 ;  /* 0x0000000b170b7223 */ /* 0x000fe40000000018 */
[----:B------:R-:W2:Y:S01]  /*0f90*/  LDG.E R23, desc[UR6][R8.64+0x28] ;  /* 0x0000280608177981 */ /* 0x000ea2000c1e1900 */
[----:B------:R-:W-:-:S03]  /*0fa0*/  FMUL R24, R13, R16 ;  /* 0x000000100d187220 */ /* 0x000fc60000400000 */
[----:B------:R-:W5:Y:S01]  /*0fb0*/  LDG.E R26, desc[UR6][R8.64+0x34] ;  /* 0x00003406081a7981 */ /* 0x000f62000c1e1900 */
[----:B------:R-:W-:Y:S01]  /*0fc0*/  FFMA R11, R24, R10, R11 ;  /* 0x0000000a180b7223 */ /* 0x000fe2000000000b */
[----:B------:R-:W-:Y:S02]  /*0fd0*/  FMUL R10, R13, R18 ;  /* 0x000000120d0a7220 */ /* 0x000fe40000400000 */
[----:B------:R-:W5:Y:S02]  /*0fe0*/  LDG.E R24, desc[UR6][R8.64+0x30] ;  /* 0x0000300608187981 */ /* 0x000f64000c1e1900 */
[----:B------:R-:W-:Y:S01]  /*0ff0*/  FFMA R28, R10, R28, R11 ;  /* 0x0000001c0a1c7223 */ /* 0x000fe2000000000b */
[----:B------:R-:W-:Y:S02]  /*1000*/  IADD3 R11, PT, PT, R19, 0x2, RZ ;  /* 0x00000002130b7810 */ /* 0x000fe40007ffe0ff */
[----:B------:R0:W5:Y:S03]  /*1010*/  LDG.E R19, desc[UR6][R8.64+0x38] ;  /* 0x0000380608137981 */ /* 0x000166000c1e1900 */
[----:B------:R-:W-:-:S06]  /*1020*/  IMAD.WIDE R10, R11, 0x4, R2 ;  /* 0x000000040b0a7825 */ /* 0x000fcc00078e0202 */
[----:B------:R-:W5:Y:S01]  /*1030*/  LDG.E R10, desc[UR6][R10.64] ;  /* 0x000000060a0a7981 */ /* 0x000f62000c1e1900 */
[C---:B0-----:R-:W-:Y:S01]  /*1040*/  FMUL R8, R14.reuse, R17 ;  /* 0x000000110e087220 */ /* 0x041fe20000400000 */
[----:B----4-:R-:W-:Y:S01]  /*1050*/  FFMA R22, R15, R22, R28 ;  /* 0x000000160f167223 */ /* 0x010fe2000000001c */
[----:B------:R-:W-:-:S04]  /*1060*/  FMUL R28, R14, R15 ;  /* 0x0000000f0e1c7220 */ /* 0x000fc80000400000 */
[----:B---3--:R-:W-:Y:S01]  /*1070*/  FFMA R22, R28, R21, R22 ;  /* 0x000000151c167223 */ /* 0x008fe20000000016 */
[----:B------:R-:W-:-:S04]  /*1080*/  FMUL R21, R15, R16 ;  /* 0x000000100f157220 */ /* 0x000fc80000400000 */
[----:B--2---:R-:W-:Y:S01]  /*1090*/  FFMA R22, R21, R23, R22 ;  /* 0x0000001715167223 */ /* 0x004fe20000000016 */
[----:B------:R-:W-:-:S04]  /*10a0*/  FMUL R21, R15, R18 ;  /* 0x000000120f157220 */ /* 0x000fc80000400000 */
[----:B-----5:R-:W-:-:S04]  /*10b0*/  FFMA R22, R21, R25, R22 ;  /* 0x0000001915167223 */ /* 0x020fc80000000016 */
[----:B------:R-:W-:-:S04]  /*10c0*/  FFMA R9, R17, R24, R22 ;  /* 0x0000001811097223 */ /* 0x000fc80000000016 */
[----:B------:R-:W-:Y:S01]  /*10d0*/  FFMA R26, R8, R26, R9 ;  /* 0x0000001a081a7223 */ /* 0x000fe20000000009 */
[----:B------:R-:W-:-:S04]  /*10e0*/  FMUL R9, R17, R16 ;  /* 0x0000001011097220 */ /* 0x000fc80000400000 */
[----:B------:R-:W-:Y:S01]  /*10f0*/  FFMA R26, R9, R19, R26 ;  /* 0x00000013091a7223 */ /* 0x000fe2000000001a */
[----:B------:R-:W-:-:S04]  /*1100*/  FMUL R9, R17, R18 ;  /* 0x0000001211097220 */ /* 0x000fc80000400000 */
[----:B------:R-:W-:-:S04]  /*1110*/  FFMA R26, R9, R27, R26 ;  /* 0x0000001b091a7223 */ /* 0x000fc8000000001a */
[----:B------:R-:W-:-:S05]  /*1120*/  FFMA R29, R26, R10, R29 ;  /* 0x0000000a1a1d7223 */ /* 0x000fca000000001d */
[----:B------:R3:W-:Y:S02]  /*1130*/  STG.E desc[UR6][R6.64], R29 ;  /* 0x0000001d06007986 */ /* 0x0007e4000c101906 */
.L_x_50:
[----:B------:R-:W-:Y:S05]  /*1140*/  BSYNC.RECONVERGENT B0 ;  /* 0x0000000000007941 */ /* 0x000fea0003800200 */
.L_x_49:
[----:B------:R-:W-:Y:S01]  /*1150*/  IADD3 R20, PT, PT, R20, 0x4, RZ ;  /* 0x0000000414147810 */ /* 0x000fe20007ffe0ff */
[----:B------:R-:W-:Y:S06]  /*1160*/  BRA.U UP0, `(.L_x_51) ;  /* 0xfffffff1006c7547 */ /* 0x000fec000b83ffff */
[----:B------:R-:W-:Y:S05]  /*1170*/  EXIT ;  /* 0x000000000000794d */ /* 0x000fea0003800000 */
.L_x_52:
        /* <DEDUP_REMOVED lines=16> */
.L_x_98:


//--------------------- .text._Z39adjointAffineLinearBackwardWarp3DKernelPKfS0_S0_Pfiii --------------------------
	.section	.text._Z39adjointAffineLinearBackwardWarp3DKernelPKfS0_S0_Pfiii,"ax",@progbits
	.align	128
        .global         _Z39adjointAffineLinearBackwardWarp3DKernelPKfS0_S0_Pfiii
        .type           _Z39adjointAffineLinearBackwardWarp3DKernelPKfS0_S0_Pfiii,@function
        .size           _Z39adjointAffineLinearBackwardWarp3DKernelPKfS0_S0_Pfiii,(.L_x_99 - _Z39adjointAffineLinearBackwardWarp3DKernelPKfS0_S0_Pfiii)
        .other          _Z39adjointAffineLinearBackwardWarp3DKernelPKfS0_S0_Pfiii,@"STO_CUDA_ENTRY STV_DEFAULT"
_Z39adjointAffineLinearBackwardWarp3DKernelPKfS0_S0_Pfiii:
.text._Z39adjointAffineLinearBackwardWarp3DKernelPKfS0_S0_Pfiii:
        /* <DEDUP_REMOVED lines=28> */
[----:B-1----:R-:W5:Y:S04]  /*01c0*/  LDG.E R0, desc[UR4][R2.64+0x4] ;  /* 0x0000040402007981 */ /* 0x002f68000c1e1900 */
[----:B------:R-:W5:Y:S04]  /*01d0*/  LDG.E R22, desc[UR4][R2.64] ;  /* 0x0000000402167981 */ /* 0x000f68000c1e1900 */
[----:B------:R-:W5:Y:S04]  /*01e0*/  LDG.E R9, desc[UR4][R6.64+0x1c] ;  /* 0x00001c0406097981 */ /* 0x000f68000c1e1900 */
[----:B------:R-:W5:Y:S04]  /*01f0*/  LDG.E R10, desc[UR4][R6.64+0x18] ;  /* 0x00001804060a7981 */ /* 0x000f68000c1e1900 */
[----:B------:R0:W5:Y:S04]  /*0200*/  LDG.E R11, desc[UR4][R6.64+0x20] ;  /* 0x00002004060b7981 */ /* 0x000168000c1e1900 */
[----:B------:R-:W5:Y:S01]  /*0210*/  LDG.E R12, desc[UR4][R2.64+0x8] ;  /* 0x00000804020c7981 */ /* 0x000f62000c1e1900 */
[----:B------:R-:W-:-:S02]  /*0220*/  I2FP.F32.U32 R16, R5 ;  /* 0x0000000500107245 */ /* 0x000fc40000201000 */
[----:B------:R-:W-:Y:S02]  /*0230*/  I2FP.F32.S32 R15, R4 ;  /* 0x00000004000f7245 */ /* 0x000fe40000201400 */
[----:B------:R-:W-:Y:S01]  /*0240*/  I2FP.F32.U32 R20, R8 ;  /* 0x0000000800147245 */ /* 0x000fe20000201000 */
[----:B------:R-:W-:Y:S01]  /*0250*/  BSSY.RECONVERGENT B0, `(.L_x_53) ;  /* 0x0000044000007945 */ /* 0x000fe20003800200 */
[----:B--2---:R-:W-:-:S04]  /*0260*/  FMUL R14, R14, R16 ;  /* 0x000000100e0e7220 */ /* 0x004fc80000400000 */
[----:B---3--:R-:W-:Y:S01]  /*0270*/  FFMA R13, R13, R15, R14 ;  /* 0x0000000f0d0d7223 */ /* 0x008fe2000000000e */
[----:B----4-:R-:W-:-:S04]  /*0280*/  FMUL R14, R16, R17 ;  /* 0x00000011100e7220 */ /* 0x010fc80000400000 */
[----:B-----5:R-:W-:-:S04]  /*0290*/  FFMA R17, R15, R24, R14 ;  /* 0x000000180f117223 */ /* 0x020fc8000000000e */
[----:B------:R-:W-:Y:S01]  /*02a0*/  FFMA R17, R20, R19, R17 ;  /* 0x0000001314117223 */ /* 0x000fe20000000011 */
[----:B------:R-:W-:-:S03]  /*02b0*/  FFMA R13, R18, R20, R13 ;  /* 0x00000014120d7223 */ /* 0x000fc6000000000d */
[----:B------:R-:W-:Y:S01]  /*02c0*/  FADD R17, R17, R0 ;  /* 0x0000000011117221 */ /* 0x000fe20000000000 */
[----:B------:R-:W-:-:S03]  /*02d0*/  FADD R14, R13, R22 ;  /* 0x000000160d0e7221 */ /* 0x000fc60000000000 */
[----:B------:R-:W1:Y:S01]  /*02e0*/  F2I.FLOOR.NTZ R0, R17 ;  /* 0x0000001100007305 */ /* 0x000e620000207100 */
[----:B------:R-:W-:-:S07]  /*02f0*/  FMUL R16, R16, R9 ;  /* 0x0000000910107220 */ /* 0x000fce0000400000 */
[----:B0-----:R-:W0:Y:S01]  /*0300*/  F2I.FLOOR.NTZ R6, R14 ;  /* 0x0000000e00067305 */ /* 0x001e220000207100 */
[----:B------:R-:W-:-:S04]  /*0310*/  FFMA R15, R15, R10, R16 ;  /* 0x0000000a0f0f7223 */ /* 0x000fc80000000010 */
[----:B------:R-:W-:Y:S01]  /*0320*/  FFMA R7, R20, R11, R15 ;  /* 0x0000000b14077223 */ /* 0x000fe2000000000f */
[----:B------:R-:W-:-:S03]  /*0330*/  IMAD R9, R8, UR9, R5 ;  /* 0x0000000908097c24 */ /* 0x000fc6000f8e0205 */
[----:B------:R-:W-:Y:S01]  /*0340*/  FADD R7, R7, R12 ;  /* 0x0000000c07077221 */ /* 0x000fe20000000000 */
[----:B-1----:R-:W-:Y:S01]  /*0350*/  IADD3 R12, PT, PT, R0, 0x1, RZ ;  /* 0x00000001000c7810 */ /* 0x002fe20007ffe0ff */
[----:B------:R-:W-:Y:S02]  /*0360*/  IMAD R9, R9, UR8, R4 ;  /* 0x0000000809097c24 */ /* 0x000fe4000f8e0204 */
[----:B------:R-:W1:Y:S01]  /*0370*/  F2I.FLOOR.NTZ R13, R7 ;  /* 0x00000007000d7305 */ /* 0x000e620000207100 */
[----:B0-----:R-:W-:Y:S02]  /*0380*/  IADD3 R2, PT, PT, R6, 0x1, RZ ;  /* 0x0000000106027810 */ /* 0x001fe40007ffe0ff */
[----:B------:R-:W-:Y:S02]  /*0390*/  I2FP.F32.S32 R5, R6 ;  /* 0x0000000600057245 */ /* 0x000fe40000201400 */
[----:B------:R-:W-:Y:S02]  /*03a0*/  I2FP.F32.S32 R4, R12 ;  /* 0x0000000c00047245 */ /* 0x000fe40000201400 */
[----:B------:R-:W-:Y:S01]  /*03b0*/  I2FP.F32.S32 R3, R2 ;  /* 0x0000000200037245 */ /* 0x000fe20000201400 */
[----:B------:R-:W-:Y:S01]  /*03c0*/  FADD R8, R14, -R5 ;  /* 0x800000050e087221 */ /* 0x000fe20000000000 */
[----:B------:R-:W-:Y:S01]  /*03d0*/  ISETP.GE.AND P2, PT, R2, UR8, PT ;  /* 0x0000000802007c0c */ /* 0x000fe2000bf46270 */
[----:B------:R-:W-:-:S02]  /*03e0*/  FADD R11, -R17, R4 ;  /* 0x00000004110b7221 */ /* 0x000fc40000000100 */
[----:B------:R-:W-:Y:S01]  /*03f0*/  FADD R18, -R14, R3 ;  /* 0x000000030e127221 */ /* 0x000fe20000000100 */
[----:B------:R-:W0:Y:S01]  /*0400*/  LDC.64 R4, c[0x0][0x380] ;  /* 0x0000e000ff047b82 */ /* 0x000e220000000a00 */
[----:B------:R-:W-:Y:S02]  /*0410*/  I2FP.F32.S32 R10, R0 ;  /* 0x00000000000a7245 */ /* 0x000fe40000201400 */
[----:B------:R-:W-:Y:S02]  /*0420*/  ISETP.GE.AND P0, PT, R6, UR8, PT ;  /* 0x0000000806007c0c */ /* 0x000fe4000bf06270 */
[----:B------:R-:W-:-:S03]  /*0430*/  ISETP.GE.AND P1, PT, R0, UR9, PT ;  /* 0x0000000900007c0c */ /* 0x000fc6000bf26270 */
[----:B------:R-:W2:Y:S01]  /*0440*/  LDC.64 R2, c[0x0][0x398] ;  /* 0x0000e600ff027b82 */ /* 0x000ea20000000a00 */
[----:B------:R-:W-:Y:S01]  /*0450*/  FADD R19, R17, -R10 ;  /* 0x8000000a11137221 */ /* 0x000fe20000000000 */
[----:B-1----:R-:W-:Y:S02]  /*0460*/  IADD3 R17, PT, PT, R13, 0x1, RZ ;  /* 0x000000010d117810 */ /* 0x002fe40007ffe0ff */
[----:B------:R-:W-:Y:S02]  /*0470*/  ISETP.GT.AND P0, PT, R6, -0x1, !P0 ;  /* 0xffffffff0600780c */ /* 0x000fe40004704270 */
[----:B------:R-:W-:Y:S01]  /*0480*/  ISETP.LT.OR P1, PT, R0, RZ, P1 ;  /* 0x000000ff0000720c */ /* 0x000fe20000f21670 */
[----:B------:R-:W-:Y:S01]  /*0490*/  FMUL R15, R8, R19 ;  /* 0x00000013080f7220 */ /* 0x000fe20000400000 */
[----:B------:R-:W-:Y:S01]  /*04a0*/  FMUL R14, R11, R8 ;  /* 0x000000080b0e7220 */ /* 0x000fe20000400000 */
[----:B------:R-:W-:Y:S02]  /*04b0*/  I2FP.F32.S32 R10, R13 ;  /* 0x0000000d000a7245 */ /* 0x000fe40000201400 */
[----:B------:R-:W-:-:S02]  /*04c0*/  I2FP.F32.S32 R8, R17 ;  /* 0x0000001100087245 */ /* 0x000fc40000201400 */
[----:B------:R-:W-:Y:S01]  /*04d0*/  PLOP3.LUT P3, PT, P0, P1, PT, 0x8f, 0xf8 ;  /* 0x0000000000f8781c */ /* 0x000fe20000763177 */
[C---:B------:R-:W-:Y:S01]  /*04e0*/  FMUL R16, R18.reuse, R11 ;  /* 0x0000000b12107220 */ /* 0x040fe20000400000 */
[----:B------:R-:W-:Y:S01]  /*04f0*/  FMUL R18, R18, R19 ;  /* 0x0000001312127220 */ /* 0x000fe20000400000 */
[C---:B------:R-:W-:Y:S01]  /*0500*/  FADD R19, R7.reuse, -R10 ;  /* 0x8000000a07137221 */ /* 0x040fe20000000000 */
[----:B------:R-:W-:Y:S01]  /*0510*/  FADD R21, -R7, R8 ;  /* 0x0000000807157221 */ /* 0x000fe20000000100 */
[----:B------:R-:W-:Y:S02]  /*0520*/  IMAD R11, R17, UR9, R0 ;  /* 0x00000009110b7c24 */ /* 0x000fe4000f8e0200 */
[--C-:B------:R-:W-:Y:S02]  /*0530*/  IMAD R7, R13, UR9, R12.reuse ;  /* 0x000000090d077c24 */ /* 0x100fe4000f8e020c */
[----:B------:R-:W-:Y:S02]  /*0540*/  IMAD R25, R17, UR9, R12 ;  /* 0x0000000911197c24 */ /* 0x000fe4000f8e020c */
[----:B------:R-:W-:-:S02]  /*0550*/  IMAD R23, R13, UR9, R0 ;  /* 0x000000090d177c24 */ /* 0x000fc4000f8e0200 */
[--C-:B------:R-:W-:Y:S01]  /*0560*/  IMAD R11, R11, UR8, R6.reuse ;  /* 0x000000080b0b7c24 */ /* 0x100fe2000f8e0206 */
[----:B------:R-:W-:Y:S01]  /*0570*/  ISETP.GT.AND P2, PT, R6, -0x2, !P2 ;  /* 0xfffffffe0600780c */ /* 0x000fe20005744270 */
[--C-:B------:R-:W-:Y:S02]  /*0580*/  IMAD R7, R7, UR8, R6.reuse ;  /* 0x0000000807077c24 */ /* 0x100fe4000f8e0206 */
[--C-:B------:R-:W-:Y:S02]  /*0590*/  IMAD R25, R25, UR8, R6.reuse ;  /* 0x0000000819197c24 */ /* 0x100fe4000f8e0206 */
[----:B------:R-:W-:Y:S02]  /*05a0*/  IMAD R23, R23, UR8, R6 ;  /* 0x0000000817177c24 */ /* 0x000fe4000f8e0206 */
[----:B0-----:R-:W-:Y:S01]  /*05b0*/  IMAD.WIDE R4, R9, 0x4, R4 ;  /* 0x0000000409047825 */ /* 0x001fe200078e0204 */
[----:B------:R-:W-:-:S03]  /*05c0*/  PLOP3.LUT P4, PT, P2, P1, PT, 0x8f, 0xf8 ;  /* 0x0000000000f8781c */ /* 0x000fc60001783177 */
[----:B--2---:R-:W-:-:S04]  /*05d0*/  IMAD.WIDE R8, R11, 0x4, R2 ;  /* 0x000000040b087825 */ /* 0x004fc800078e0202 */
[----:B------:R-:W-:-:S04]  /*05e0*/  IMAD.WIDE R6, R7, 0x4, R2 ;  /* 0x0000000407067825 */ /* 0x000fc800078e0202 */
[----:B------:R-:W-:-:S04]  /*05f0*/  IMAD.WIDE R10, R25, 0x4, R2 ;  /* 0x00000004190a7825 */ /* 0x000fc800078e0202 */
[----:B------:R-:W-:Y:S01]  /*0600*/  IMAD.WIDE R2, R23, 0x4, R2 ;  /* 0x0000000417027825 */ /* 0x000fe200078e0202 */
[----:B------:R-:W-:Y:S06]  /*0610*/  @P3 BRA `(.L_x_54) ;  /* 0x00000000001c3947 */ /* 0x000fec0003800000 */
[----:B------:R-:W-:-:S04]  /*0620*/  ISETP.GE.AND P3, PT, R13, UR7, PT ;  /* 0x000000070d007c0c */ /* 0x000fc8000bf66270 */
[----:B------:R-:W-:-:S13]  /*0630*/  ISETP.LT.OR P3, PT, R13, RZ, P3 ;  /* 0x000000ff0d00720c */ /* 0x000fda0001f61670 */
[----:B------:R-:W-:Y:S05]  /*0640*/  @P3 BRA `(.L_x_54) ;  /* 0x0000000000103947 */ /* 0x000fea0003800000 */
[----:B------:R-:W2:Y:S01]  /*0650*/  LDG.E R20, desc[UR4][R4.64] ;  /* 0x0000000404147981 */ /* 0x000ea2000c1e1900 */
[----:B------:R-:W-:-:S04]  /*0660*/  FMUL R23, R16, R21 ;  /* 0x0000001510177220 */ /* 0x000fc80000400000 */
[----:B--2---:R-:W-:-:S05]  /*0670*/  FMUL R23, R20, R23 ;  /* 0x0000001714177220 */ /* 0x004fca0000400000 */
[----:B------:R0:W-:Y:S02]  /*0680*/  REDG.E.ADD.F32.FTZ.RN.STRONG.GPU desc[UR4][R2.64], R23 ;  /* 0x00000017020079a6 */ /* 0x0001e4000c12f304 */
.L_x_54:
[----:B------:R-:W-:Y:S05]  /*0690*/  BSYNC.RECONVERGENT B0 ;  /* 0x0000000000007941 */ /* 0x000fea0003800200 */
.L_x_53:
[----:B------:R-:W-:Y:S04]  /*06a0*/  BSSY.RECONVERGENT B0, `(.L_x_55) ;  /* 0x0000009000007945 */ /* 0x000fe80003800200 */
[----:B------:R-:W-:Y:S05]  /*06b0*/  @P4 BRA `(.L_x_56) ;  /* 0x00000000001c4947 */ /* 0x000fea0003800000 */
[----:B------:R-:W-:-:S04]  /*06c0*/  ISETP.GE.AND P3, PT, R13, UR7, PT ;  /* 0x000000070d007c0c */ /* 0x000fc8000bf66270 */
[----:B------:R-:W-:-:S13]  /*06d0*/  ISETP.LT.OR P3, PT, R13, RZ, P3 ;  /* 0x000000ff0d00720c */ /* 0x000fda0001f61670 */
[----:B------:R-:W-:Y:S05]  /*06e0*/  @P3 BRA `(.L_x_56) ;  /* 0x0000000000103947 */ /* 0x000fea0003800000 */
[----:B------:R-:W2:Y:S01]  /*06f0*/  LDG.E R20, desc[UR4][R4.64] ;  /* 0x0000000404147981 */ /* 0x000ea2000c1e1900 */
[----:B0-----:R-:W-:-:S04]  /*0700*/  FMUL R23, R21, R14 ;  /* 0x0000000e15177220 */ /* 0x001fc80000400000 */
[----:B--2---:R-:W-:-:S05]  /*0710*/  FMUL R23, R20, R23 ;  /* 0x0000001714177220 */ /* 0x004fca0000400000 */
[----:B------:R1:W-:Y:S02]  /*0720*/  REDG.E.ADD.F32.FTZ.RN.STRONG.GPU desc[UR4][R2.64+0x4], R23 ;  /* 0x00000417020079a6 */ /* 0x0003e4000c12f304 */
.L_x_56:
[----:B------:R-:W-:Y:S05]  /*0730*/  BSYNC.RECONVERGENT B0 ;  /* 0x0000000000007941 */ /* 0x000fea0003800200 */
.L_x_55:
[----:B------:R-:W-:Y:S04]  /*0740*/  BSSY.RECONVERGENT B0, `(.L_x_57) ;  /* 0x000000c000007945 */ /* 0x000fe80003800200 */
[----:B------:R-:W-:Y:S05]  /*0750*/  @!P0 BRA `(.L_x_58) ;  /* 0x0000000000288947 */ /* 0x000fea0003800000 */
[----:B------:R-:W-:Y:S02]  /*0760*/  ISETP.GE.AND P4, PT, R12, UR9, PT ;  /* 0x000000090c007c0c */ /* 0x000fe4000bf86270 */
[C---:B------:R-:W-:Y:S02]  /*0770*/  ISETP.GE.AND P3, PT, R13.reuse, UR7, PT ;  /* 0x000000070d007c0c */ /* 0x040fe4000bf66270 */
[----:B------:R-:W-:Y:S02]  /*0780*/  ISETP.LT.OR P4, PT, R0, -0x1, P4 ;  /* 0xffffffff0000780c */ /* 0x000fe40002781670 */
[----:B------:R-:W-:-:S04]  /*0790*/  ISETP.LT.OR P3, PT, R13, RZ, P3 ;  /* 0x000000ff0d00720c */ /* 0x000fc80001f61670 */
[----:B------:R-:W-:-:S13]  /*07a0*/  PLOP3.LUT P4, PT, P4, P3, PT, 0xf8, 0x8f ;  /* 0x00000000008f781c */ /* 0x000fda0002787f70 */
[----:B------:R-:W-:Y:S05]  /*07b0*/  @P4 BRA `(.L_x_58) ;  /* 0x0000000000104947 */ /* 0x000fea0003800000 */
[----:B01----:R-:W2:Y:S01]  /*07c0*/  LDG.E R2, desc[UR4][R4.64] ;  /* 0x0000000404027981 */ /* 0x003ea2000c1e1900 */
[----:B------:R-:W-:-:S04]  /*07d0*/  FMUL R3, R21, R18 ;  /* 0x0000001215037220 */ /* 0x000fc80000400000 */
[----:B--2---:R-:W-:-:S05]  /*07e0*/  FMUL R3, R2, R3 ;  /* 0x0000000302037220 */ /* 0x004fca0000400000 */
[----:B------:R2:W-:Y:S02]  /*07f0*/  REDG.E.ADD.F32.FTZ.RN.STRONG.GPU desc[UR4][R6.64], R3 ;  /* 0x00000003060079a6 */ /* 0x0005e4000c12f304 */
.L_x_58:
[----:B------:R-:W-:Y:S05]  /*0800*/  BSYNC.RECONVERGENT B0 ;  /* 0x0000000000007941 */ /* 0x000fea0003800200 */
.L_x_57:
        /* <DEDUP_REMOVED lines=8> */
[----:B01----:R-:W3:Y:S01]  /*0890*/  LDG.E R2, desc[UR4][R4.64] ;  /* 0x0000000404027981 */ /* 0x003ee2000c1e1900 */
[----:B------:R-:W-:-:S04]  /*08a0*/  FMUL R21, R21, R15 ;  /* 0x0000000f15157220 */ /* 0x000fc80000400000 */
[----:B---3--:R-:W-:-:S05]  /*08b0*/  FMUL R21, R2, R21 ;  /* 0x0000001502157220 */ /* 0x008fca0000400000 */
[----:B------:R3:W-:Y:S02]  /*08c0*/  REDG.E.ADD.F32.FTZ.RN.STRONG.GPU desc[UR4][R6.64+0x4], R21 ;  /* 0x00000415060079a6 */ /* 0x0007e4000c12f304 */
.L_x_60:
[----:B------:R-:W-:Y:S05]  /*08d0*/  BSYNC.RECONVERGENT B0 ;  /* 0x0000000000007941 */ /* 0x000fea0003800200 */
.L_x_59:
[----:B------:R-:W-:Y:S04]  /*08e0*/  BSSY.RECONVERGENT B0, `(.L_x_61) ;  /* 0x000000a000007945 */ /* 0x000fe80003800200 */
[----:B------:R-:W-:Y:S05]  /*08f0*/  @!P0 BRA `(.L_x_62) ;  /* 0x0000000000208947 */ /* 0x000fea0003800000 */
[----:B------:R-:W-:-:S04]  /*0900*/  ISETP.GE.AND P3, PT, R17, UR7, PT ;  /* 0x0000000711007c0c */ /* 0x000fc8000bf66270 */
[----:B------:R-:W-:-:S04]  /*0910*/  ISETP.LT.OR P3, PT, R13, -0x1, P3 ;  /* 0xffffffff0d00780c */ /* 0x000fc80001f61670 */
[----:B------:R-:W-:-:S13]  /*0920*/  PLOP3.LUT P3, PT, P1, P3, PT, 0xf8, 0x8f ;  /* 0x00000000008f781c */ /* 0x000fda0000f67f70 */
[----:B------:R-:W-:Y:S05]  /*0930*/  @P3 BRA `(.L_x_62) ;  /* 0x0000000000103947 */ /* 0x000fea0003800000 */
[----:B01----:R-:W4:Y:S01]  /*0940*/  LDG.E R2, desc[UR4][R4.64] ;  /* 0x0000000404027981 */ /* 0x003f22000c1e1900 */
[----:B--2---:R-:W-:-:S04]  /*0950*/  FMUL R3, R16, R19 ;  /* 0x0000001310037220 */ /* 0x004fc80000400000 */
[----:B----4-:R-:W-:-:S05]  /*0960*/  FMUL R3, R2, R3 ;  /* 0x0000000302037220 */ /* 0x010fca0000400000 */
[----:B------:R4:W-:Y:S02]  /*0970*/  REDG.E.ADD.F32.FTZ.RN.STRONG.GPU desc[UR4][R8.64], R3 ;  /* 0x00000003080079a6 */ /* 0x0009e4000c12f304 */
.L_x_62:
[----:B------:R-:W-:Y:S05]  /*0980*/  BSYNC.RECONVERGENT B0 ;  /* 0x0000000000007941 */ /* 0x000fea0003800200 */
.L_x_61:
[----:B------:R-:W-:Y:S04]  /*0990*/  BSSY.RECONVERGENT B0, `(.L_x_63) ;  /* 0x000000a000007945 */ /* 0x000fe80003800200 */
[----:B------:R-:W-:Y:S05]  /*09a0*/  @!P2 BRA `(.L_x_64) ;  /* 0x000000000020a947 */ /* 0x000fea0003800000 */
[----:B------:R-:W-:-:S04]  /*09b0*/  ISETP.GE.AND P3, PT, R17, UR7, PT ;  /* 0x0000000711007c0c */ /* 0x000fc8000bf66270 */
[----:B------:R-:W-:-:S04]  /*09c0*/  ISETP.LT.OR P3, PT, R13, -0x1, P3 ;  /* 0xffffffff0d00780c */ /* 0x000fc80001f61670 */
[----:B------:R-:W-:-:S13]  /*09d0*/  PLOP3.LUT P3, PT, P1, P3, PT, 0xf8, 0x8f ;  /* 0x00000000008f781c */ /* 0x000fda0000f67f70 */
[----:B------:R-:W-:Y:S05]  /*09e0*/  @P3 BRA `(.L_x_64) ;  /* 0x0000000000103947 */ /* 0x000fea0003800000 */
[----:B01----:R-:W5:Y:S01]  /*09f0*/  LDG.E R2, desc[UR4][R4.64] ;  /* 0x0000000404027981 */ /* 0x003f62000c1e1900 */
[----:B--2-4-:R-:W-:-:S04]  /*0a00*/  FMUL R3, R14, R19 ;  /* 0x000000130e037220 */ /* 0x014fc80000400000 */
[----:B-----5:R-:W-:-:S05]  /*0a10*/  FMUL R3, R2, R3 ;  /* 0x0000000302037220 */ /* 0x020fca0000400000 */
[----:B------:R0:W-:Y:S02]  /*0a20*/  REDG.E.ADD.F32.FTZ.RN.STRONG.GPU desc[UR4][R8.64+0x4], R3 ;  /* 0x00000403080079a6 */ /* 0x0001e4000c12f304 */
.L_x_64:
[----:B------:R-:W-:Y:S05]  /*0a30*/  BSYNC.RECONVERGENT B0 ;  /* 0x0000000000007941 */ /* 0x000fea0003800200 */
.L_x_63:
[----:B------:R-:W-:Y:S04]  /*0a40*/  BSSY.RECONVERGENT B0, `(.L_x_65) ;  /* 0x000000c000007945 */ /* 0x000fe80003800200 */
[----:B------:R-:W-:Y:S05]  /*0a50*/  @!P0 BRA `(.L_x_66) ;  /* 0x0000000000288947 */ /* 0x000fea0003800000 */
[----:B------:R-:W-:Y:S02]  /*0a60*/  ISETP.GE.AND P0, PT, R12, UR9, PT ;  /* 0x000000090c007c0c */ /* 0x000fe4000bf06270 */
[----:B------:R-:W-:Y:S02]  /*0a70*/  ISETP.GE.AND P1, PT, R17, UR7, PT ;  /* 0x0000000711007c0c */ /* 0x000fe4000bf26270 */
[----:B------:R-:W-:Y:S02]  /*0a80*/  ISETP.LT.OR P0, PT, R0, -0x1, P0 ;  /* 0xffffffff0000780c */ /* 0x000fe40000701670 */
[----:B------:R-:W-:-:S04]  /*0a90*/  ISETP.LT.OR P1, PT, R13, -0x1, P1 ;  /* 0xffffffff0d00780c */ /* 0x000fc80000f21670 */
[----:B------:R-:W-:-:S13]  /*0aa0*/  PLOP3.LUT P0, PT, P0, P1, PT, 0xf8, 0x8f ;  /* 0x00000000008f781c */ /* 0x000fda0000703f70 */
[----:B------:R-:W-:Y:S05]  /*0ab0*/  @P0 BRA `(.L_x_66) ;  /* 0x0000000000100947 */ /* 0x000fea0003800000 */
[----:B01----:R-:W5:Y:S01]  /*0ac0*/  LDG.E R2, desc[UR4][R4.64] ;  /* 0x0000000404027981 */ /* 0x003f62000c1e1900 */
[----:B--2-4-:R-:W-:-:S04]  /*0ad0*/  FMUL R3, R18, R19 ;  /* 0x0000001312037220 */ /* 0x014fc80000400000 */
[----:B-----5:R-:W-:-:S05]  /*0ae0*/  FMUL R3, R2, R3 ;  /* 0x0000000302037220 */ /* 0x020fca0000400000 */
[----:B------:R0:W-:Y:S02]  /*0af0*/  REDG.E.ADD.F32.FTZ.RN.STRONG.GPU desc[UR4][R10.64], R3 ;  /* 0x000000030a0079a6 */ /* 0x0001e4000c12f304 */
.L_x_66:
[----:B------:R-:W-:Y:S05]  /*0b00*/  BSYNC.RECONVERGENT B0 ;  /* 0x0000000000007941 */ /* 0x000fea0003800200 */
.L_x_65:
[----:B------:R-:W-:Y:S05]  /*0b10*/  @!P2 EXIT ;  /* 0x000000000000a94d */ /* 0x000fea0003800000 */
[----:B------:R-:W-:-:S04]  /*0b20*/  ISETP.GE.AND P0, PT, R12, UR9, PT ;  /* 0x000000090c007c0c */ /* 0x000fc8000bf06270 */
[----:B------:R-:W-:-:S13]  /*0b30*/  ISETP.LT.OR P0, PT, R0, -0x1, P0 ;  /* 0xffffffff0000780c */ /* 0x000fda0000701670 */
[----:B------:R-:W-:Y:S05]  /*0b40*/  @P0 EXIT ;  /* 0x000000000000094d */ /* 0x000fea0003800000 */
[----:B------:R-:W-:-:S04]  /*0b50*/  ISETP.GE.AND P0, PT, R17, UR7, PT ;  /* 0x0000000711007c0c */ /* 0x000fc8000bf06270 */
[----:B------:R-:W-:-:S13]  /*0b60*/  ISETP.LT.OR P0, PT, R13, -0x1, P0 ;  /* 0xffffffff0d00780c */ /* 0x000fda0000701670 */
[----:B------:R-:W-:Y:S05]  /*0b70*/  @P0 EXIT ;  /* 0x000000000000094d */ /* 0x000fea0003800000 */
[----:B------:R-:W5:Y:S01]  /*0b80*/  LDG.E R4, desc[UR4][R4.64] ;  /* 0x0000000404047981 */ /* 0x000f62000c1e1900 */
[----:B------:R-:W-:-:S04]  /*0b90*/  FMUL R15, R15, R19 ;  /* 0x000000130f0f7220 */ /* 0x000fc80000400000 */
[----:B-----5:R-:W-:-:S05]  /*0ba0*/  FMUL R15, R4, R15 ;  /* 0x0000000f040f7220 */ /* 0x020fca0000400000 */
[----:B------:R-:W-:Y:S01]  /*0bb0*/  REDG.E.ADD.F32.FTZ.RN.STRONG.GPU desc[UR4][R10.64+0x4], R15 ;  /* 0x0000040f0a0079a6 */ /* 0x000fe2000c12f304 */
[----:B------:R-:W-:Y:S05]  /*0bc0*/  EXIT ;  /* 0x000000000000794d */ /* 0x000fea0003800000 */
.L_x_67:
        /* <DEDUP_REMOVED lines=11> */
.L_x_99:


//--------------------- .text._Z32affineLinearBackwardWarp3DKernelPKfS0_S0_Pfiii --------------------------
	.section	.text._Z32affineLinearBackwardWarp3DKernelPKfS0_S0_Pfiii,"ax",@progbits
	.align	128
        .global         _Z32affineLinearBackwardWarp3DKernelPKfS0_S0_Pfiii
        .type           _Z32affineLinearBackwardWarp3DKernelPKfS0_S0_Pfiii,@function
        .size           _Z32affineLinearBackwardWarp3DKernelPKfS0_S0_Pfiii,(.L_x_100 - _Z32affineLinearBackwardWarp3DKernelPKfS0_S0_Pfiii)
        .other          _Z32affineLinearBackwardWarp3DKernelPKfS0_S0_Pfiii,@"STO_CUDA_ENTRY STV_DEFAULT"
_Z32affineLinearBackwardWarp3DKernelPKfS0_S0_Pfiii:
.text._Z32affineLinearBackwardWarp3DKernelPKfS0_S0_Pfiii:
        /* <DEDUP_REMOVED lines=101> */
[----:B------:R-:W2:Y:S04]  /*0650*/  LDG.E R20, desc[UR4][R2.64] ;  /* 0x0000000402147981 */ /* 0x000ea8000c1e1900 */
[----:B------:R-:W2:Y:S01]  /*0660*/  LDG.E R23, desc[UR4][R4.64] ;  /* 0x0000000404177981 */ /* 0x000ea2000c1e1900 */
[----:B------:R-:W-:-:S04]  /*0670*/  FMUL R22, R16, R21 ;  /* 0x0000001510167220 */ /* 0x000fc80000400000 */
[----:B--2---:R-:W-:-:S05]  /*0680*/  FFMA R23, R20, R22, R23 ;  /* 0x0000001614177223 */ /* 0x004fca0000000017 */
[----:B------:R0:W-:Y:S02]  /*0690*/  STG.E desc[UR4][R4.64], R23 ;  /* 0x0000001704007986 */ /* 0x0001e4000c101904 */
.L_x_69:
[----:B------:R-:W-:Y:S05]  /*06a0*/  BSYNC.RECONVERGENT B0 ;  /* 0x0000000000007941 */ /* 0x000fea0003800200 */
.L_x_68:
[----:B------:R-:W-:Y:S04]  /*06b0*/  BSSY.RECONVERGENT B0, `(.L_x_70) ;  /* 0x000000a000007945 */ /* 0x000fe80003800200 */
[----:B------:R-:W-:Y:S05]  /*06c0*/  @P4 BRA `(.L_x_71) ;  /* 0x0000000000204947 */ /* 0x000fea0003800000 */
[----:B------:R-:W-:-:S04]  /*06d0*/  ISETP.GE.AND P3, PT, R13, UR7, PT ;  /* 0x000000070d007c0c */ /* 0x000fc8000bf66270 */
[----:B------:R-:W-:-:S13]  /*06e0*/  ISETP.LT.OR P3, PT, R13, RZ, P3 ;  /* 0x000000ff0d00720c */ /* 0x000fda0001f61670 */
[----:B------:R-:W-:Y:S05]  /*06f0*/  @P3 BRA `(.L_x_71) ;  /* 0x0000000000143947 */ /* 0x000fea0003800000 */
[----:B------:R-:W2:Y:S04]  /*0700*/  LDG.E R2, desc[UR4][R2.64+0x4] ;  /* 0x0000040402027981 */ /* 0x000ea8000c1e1900 */
[----:B------:R-:W2:Y:S01]  /*0710*/  LDG.E R25, desc[UR4][R4.64] ;  /* 0x0000000404197981 */ /* 0x000ea2000c1e1900 */
[----:B0-----:R-:W-:-:S04]  /*0720*/  FMUL R23, R21, R14 ;  /* 0x0000000e15177220 */ /* 0x001fc80000400000 */
[----:B--2---:R-:W-:-:S05]  /*0730*/  FFMA R23, R2, R23, R25 ;  /* 0x0000001702177223 */ /* 0x004fca0000000019 */
[----:B------:R1:W-:Y:S02]  /*0740*/  STG.E desc[UR4][R4.64], R23 ;  /* 0x0000001704007986 */ /* 0x0003e4000c101904 */
.L_x_71:
[----:B------:R-:W-:Y:S05]  /*0750*/  BSYNC.RECONVERGENT B0 ;  /* 0x0000000000007941 */ /* 0x000fea0003800200 */
.L_x_70:
        /* <DEDUP_REMOVED lines=8> */
[----:B------:R-:W2:Y:S04]  /*07e0*/  LDG.E R2, desc[UR4][R6.64] ;  /* 0x0000000406027981 */ /* 0x000ea8000c1e1900 */
[----:B01----:R-:W2:Y:S01]  /*07f0*/  LDG.E R23, desc[UR4][R4.64] ;  /* 0x0000000404177981 */ /* 0x003ea2000c1e1900 */
[----:B------:R-:W-:-:S04]  /*0800*/  FMUL R3, R21, R18 ;  /* 0x0000001215037220 */ /* 0x000fc80000400000 */
[----:B--2---:R-:W-:-:S05]  /*0810*/  FFMA R3, R2, R3, R23 ;  /* 0x0000000302037223 */ /* 0x004fca0000000017 */
[----:B------:R2:W-:Y:S02]  /*0820*/  STG.E desc[UR4][R4.64], R3 ;  /* 0x0000000304007986 */ /* 0x0005e4000c101904 */
.L_x_73:
[----:B------:R-:W-:Y:S05]  /*0830*/  BSYNC.RECONVERGENT B0 ;  /* 0x0000000000007941 */ /* 0x000fea0003800200 */
.L_x_72:
        /* <DEDUP_REMOVED lines=8> */
[----:B------:R-:W3:Y:S04]  /*08c0*/  LDG.E R6, desc[UR4][R6.64+0x4] ;  /* 0x0000040406067981 */ /* 0x000ee8000c1e1900 */
[----:B--2---:R-:W3:Y:S01]  /*08d0*/  LDG.E R3, desc[UR4][R4.64] ;  /* 0x0000000404037981 */ /* 0x004ee2000c1e1900 */
[----:B------:R-:W-:-:S04]  /*08e0*/  FMUL R21, R21, R15 ;  /* 0x0000000f15157220 */ /* 0x000fc80000400000 */
[----:B---3--:R-:W-:-:S05]  /*08f0*/  FFMA R21, R6, R21, R3 ;  /* 0x0000001506157223 */ /* 0x008fca0000000003 */
[----:B------:R3:W-:Y:S02]  /*0900*/  STG.E desc[UR4][R4.64], R21 ;  /* 0x0000001504007986 */ /* 0x0007e4000c101904 */
.L_x_75:
[----:B------:R-:W-:Y:S05]  /*0910*/  BSYNC.RECONVERGENT B0 ;  /* 0x0000000000007941 */ /* 0x000fea0003800200 */
.L_x_74:
[----:B------:R-:W-:Y:S04]  /*0920*/  BSSY.RECONVERGENT B0, `(.L_x_76) ;  /* 0x000000b000007945 */ /* 0x000fe80003800200 */
[----:B------:R-:W-:Y:S05]  /*0930*/  @!P0 BRA `(.L_x_77) ;  /* 0x0000000000248947 */ /* 0x000fea0003800000 */
[----:B------:R-:W-:-:S04]  /*0940*/  ISETP.GE.AND P3, PT, R17, UR7, PT ;  /* 0x0000000711007c0c */ /* 0x000fc8000bf66270 */
[----:B------:R-:W-:-:S04]  /*0950*/  ISETP.LT.OR P3, PT, R13, -0x1, P3 ;  /* 0xffffffff0d00780c */ /* 0x000fc80001f61670 */
[----:B------:R-:W-:-:S13]  /*0960*/  PLOP3.LUT P3, PT, P1, P3, PT, 0xf8, 0x8f ;  /* 0x00000000008f781c */ /* 0x000fda0000f67f70 */
[----:B------:R-:W-:Y:S05]  /*0970*/  @P3 BRA `(.L_x_77) ;  /* 0x0000000000143947 */ /* 0x000fea0003800000 */
[----:B------:R-:W4:Y:S04]  /*0980*/  LDG.E R2, desc[UR4][R8.64] ;  /* 0x0000000408027981 */ /* 0x000f28000c1e1900 */
[----:B------:R-:W4:Y:S01]  /*0990*/  LDG.E R7, desc[UR4][R4.64] ;  /* 0x0000000404077981 */ /* 0x000f22000c1e1900 */
[----:B--2---:R-:W-:-:S04]  /*09a0*/  FMUL R3, R16, R19 ;  /* 0x0000001310037220 */ /* 0x004fc80000400000 */
[----:B----4-:R-:W-:-:S05]  /*09b0*/  FFMA R3, R2, R3, R7 ;  /* 0x0000000302037223 */ /* 0x010fca0000000007 */
[----:B------:R4:W-:Y:S02]  /*09c0*/  STG.E desc[UR4][R4.64], R3 ;  /* 0x0000000304007986 */ /* 0x0009e4000c101904 */
.L_x_77:
[----:B------:R-:W-:Y:S05]  /*09d0*/  BSYNC.RECONVERGENT B0 ;  /* 0x0000000000007941 */ /* 0x000fea0003800200 */
.L_x_76:
[----:B------:R-:W-:Y:S04]  /*09e0*/  BSSY.RECONVERGENT B0, `(.L_x_78) ;  /* 0x000000b000007945 */ /* 0x000fe80003800200 */
[----:B------:R-:W-:Y:S05]  /*09f0*/  @!P2 BRA `(.L_x_79) ;  /* 0x000000000024a947 */ /* 0x000fea0003800000 */
[----:B------:R-:W-:-:S04]  /*0a00*/  ISETP.GE.AND P3, PT, R17, UR7, PT ;  /* 0x0000000711007c0c */ /* 0x000fc8000bf66270 */
[----:B------:R-:W-:-:S04]  /*0a10*/  ISETP.LT.OR P3, PT, R13, -0x1, P3 ;  /* 0xffffffff0d00780c */ /* 0x000fc80001f61670 */
[----:B------:R-:W-:-:S13]  /*0a20*/  PLOP3.LUT P3, PT, P1, P3, PT, 0xf8, 0x8f ;  /* 0x00000000008f781c */ /* 0x000fda0000f67f70 */
[----:B------:R-:W-:Y:S05]  /*0a30*/  @P3 BRA `(.L_x_79) ;  /* 0x0000000000143947 */ /* 0x000fea0003800000 */
[----:B------:R-:W5:Y:S04]  /*0a40*/  LDG.E R8, desc[UR4][R8.64+0x4] ;  /* 0x0000040408087981 */ /* 0x000f68000c1e1900 */
[----:B------:R-:W5:Y:S01]  /*0a50*/  LDG.E R7, desc[UR4][R4.64] ;  /* 0x0000000404077981 */ /* 0x000f62000c1e1900 */
[----:B--2-4-:R-:W-:-:S04]  /*0a60*/  FMUL R3, R14, R19 ;  /* 0x000000130e037220 */ /* 0x014fc80000400000 */
[----:B-----5:R-:W-:-:S05]  /*0a70*/  FFMA R3, R8, R3, R7 ;  /* 0x0000000308037223 */ /* 0x020fca0000000007 */
[----:B------:R2:W-:Y:S02]  /*0a80*/  STG.E desc[UR4][R4.64], R3 ;  /* 0x0000000304007986 */ /* 0x0005e4000c101904 */
.L_x_79:
[----:B------:R-:W-:Y:S05]  /*0a90*/  BSYNC.RECONVERGENT B0 ;  /* 0x0000000000007941 */ /* 0x000fea0003800200 */
.L_x_78:
        /* <DEDUP_REMOVED lines=13> */
.L_x_81:
[----:B------:R-:W-:Y:S05]  /*0b70*/  BSYNC.RECONVERGENT B0 ;  /* 0x0000000000007941 */ /* 0x000fea0003800200 */
.L_x_80:
[----:B------:R-:W-:Y:S05]  /*0b80*/  @!P2 EXIT ;  /* 0x000000000000a94d */ /* 0x000fea0003800000 */
[----:B------:R-:W-:-:S04]  /*0b90*/  ISETP.GE.AND P0, PT, R12, UR9, PT ;  /* 0x000000090c007c0c */ /* 0x000fc8000bf06270 */
[----:B------:R-:W-:-:S13]  /*0ba0*/  ISETP.LT.OR P0, PT, R0, -0x1, P0 ;  /* 0xffffffff0000780c */ /* 0x000fda0000701670 */
[----:B------:R-:W-:Y:S05]  /*0bb0*/  @P0 EXIT ;  /* 0x000000000000094d */ /* 0x000fea0003800000 */
[----:B------:R-:W-:-:S04]  /*0bc0*/  ISETP.GE.AND P0, PT, R17, UR7, PT ;  /* 0x0000000711007c0c */ /* 0x000fc8000bf06270 */
[----:B------:R-:W-:-:S13]  /*0bd0*/  ISETP.LT.OR P0, PT, R13, -0x1, P0 ;  /* 0xffffffff0d00780c */ /* 0x000fda0000701670 */
[----:B------:R-:W-:Y:S05]  /*0be0*/  @P0 EXIT ;  /* 0x000000000000094d */ /* 0x000fea0003800000 */
[----:B------:R-:W5:Y:S04]  /*0bf0*/  LDG.E R10, desc[UR4][R10.64+0x4] ;  /* 0x000004040a0a7981 */ /* 0x000f68000c1e1900 */
[----:B--2-4-:R-:W5:Y:S01]  /*0c00*/  LDG.E R3, desc[UR4][R4.64] ;  /* 0x0000000404037981 */ /* 0x014f62000c1e1900 */
[----:B------:R-:W-:-:S04]  /*0c10*/  FMUL R15, R15, R19 ;  /* 0x000000130f0f7220 */ /* 0x000fc80000400000 */
[----:B-----5:R-:W-:-:S05]  /*0c20*/  FFMA R15, R10, R15, R3 ;  /* 0x0000000f0a0f7223 */ /* 0x020fca0000000003 */
[----:B------:R-:W-:Y:S01]  /*0c30*/  STG.E desc[UR4][R4.64], R15 ;  /* 0x0000000f04007986 */ /* 0x000fe2000c101904 */
[----:B------:R-:W-:Y:S05]  /*0c40*/  EXIT ;  /* 0x000000000000794d */ /* 0x000fea0003800000 */
.L_x_82:
        /* <DEDUP_REMOVED lines=11> */
.L_x_100:


//--------------------- .text._Z39adjointAffineLinearBackwardWarp2DKernelPKfS0_S0_Pfii --------------------------
	.section	.text._Z39adjointAffineLinearBackwardWarp2DKernelPKfS0_S0_Pfii,"ax",@progbits
	.align	128
        .global         _Z39adjointAffineLinearBackwardWarp2DKernelPKfS0_S0_Pfii
        .type           _Z39adjointAffineLinearBackwardWarp2DKernelPKfS0_S0_Pfii,@function
        .size           _Z39adjointAffineLinearBackwardWarp2DKernelPKfS0_S0_Pfii,(.L_x_101 - _Z39adjointAffineLinearBackwardWarp2DKernelPKfS0_S0_Pfii)
        .other          _Z39adjointAffineLinearBackwardWarp2DKernelPKfS0_S0_Pfii,@"STO_CUDA_ENTRY STV_DEFAULT"
_Z39adjointAffineLinearBackwardWarp2DKernelPKfS0_S0_Pfii:
.text._Z39adjointAffineLinearBackwardWarp2DKernelPKfS0_S0_Pfii:
        /* <DEDUP_REMOVED lines=18> */
[----:B-1----:R-:W4:Y:S04]  /*0120*/  LDG.E R17, desc[UR4][R10.64+0x4] ;  /* 0x000004040a117981 */ /* 0x002f28000c1e1900 */
[----:B------:R-:W5:Y:S04]  /*0130*/  LDG.E R6, desc[UR4][R2.64+0x4] ;  /* 0x0000040402067981 */ /* 0x000f68000c1e1900 */
[----:B------:R0:W5:Y:S04]  /*0140*/  LDG.E R0, desc[UR4][R2.64] ;  /* 0x0000000402007981 */ /* 0x000168000c1e1900 */
[----:B------:R1:W5:Y:S01]  /*0150*/  LDG.E R15, desc[UR4][R10.64] ;  /* 0x000000040a0f7981 */ /* 0x000362000c1e1900 */
[----:B------:R-:W-:-:S02]  /*0160*/  I2FP.F32.U32 R9, R4 ;  /* 0x0000000400097245 */ /* 0x000fc40000201000 */
[----:B------:R-:W-:Y:S01]  /*0170*/  I2FP.F32.S32 R5, R7 ;  /* 0x0000000700057245 */ /* 0x000fe20000201400 */
[----:B0-----:R-:W0:Y:S01]  /*0180*/  LDC.64 R2, c[0x0][0x380] ;  /* 0x0000e000ff027b82 */ /* 0x001e220000000a00 */
[----:B------:R-:W-:Y:S01]  /*0190*/  BSSY.RECONVERGENT B0, `(.L_x_83) ;  /* 0x0000032000007945 */ /* 0x000fe20003800200 */
[----:B-1----:R-:W-:-:S04]  /*01a0*/  IMAD R11, R4, UR6, R7 ;  /* 0x00000006040b7c24 */ /* 0x002fc8000f8e0207 */
[----:B0-----:R-:W-:-:S04]  /*01b0*/  IMAD.WIDE R2, R11, 0x4, R2 ;  /* 0x000000040b027825 */ /* 0x001fc800078e0202 */
[----:B--2---:R-:W-:-:S04]  /*01c0*/  FMUL R12, R9, R12 ;  /* 0x0000000c090c7220 */ /* 0x004fc80000400000 */
[----:B---3--:R-:W-:-:S04]  /*01d0*/  FFMA R8, R5, R8, R12 ;  /* 0x0000000805087223 */ /* 0x008fc8000000000c */
[----:B----4-:R-:W-:Y:S01]  /*01e0*/  FADD R17, R8, R17 ;  /* 0x0000001108117221 */ /* 0x010fe20000000000 */
[----:B-----5:R-:W-:-:S03]  /*01f0*/  FMUL R13, R6, R9 ;  /* 0x00000009060d7220 */ /* 0x020fc60000400000 */
[----:B------:R-:W0:Y:S01]  /*0200*/  F2I.FLOOR.NTZ R9, R17 ;  /* 0x0000001100097305 */ /* 0x000e220000207100 */
[----:B------:R-:W-:-:S04]  /*0210*/  FFMA R0, R0, R5, R13 ;  /* 0x0000000500007223 */ /* 0x000fc8000000000d */
[----:B------:R-:W-:-:S04]  /*0220*/  FADD R15, R0, R15 ;  /* 0x0000000f000f7221 */ /* 0x000fc80000000000 */
[----:B------:R-:W1:Y:S01]  /*0230*/  F2I.FLOOR.NTZ R0, R15 ;  /* 0x0000000f00007305 */ /* 0x000e620000207100 */
[----:B0-----:R-:W-:-:S04]  /*0240*/  ISETP.GE.AND P0, PT, R9, UR7, PT ;  /* 0x0000000709007c0c */ /* 0x001fc8000bf06270 */
[C---:B------:R-:W-:Y:S01]  /*0250*/  ISETP.LT.OR P0, PT, R9.reuse, RZ, P0 ;  /* 0x000000ff0900720c */ /* 0x040fe20000701670 */
[----:B------:R-:W-:Y:S01]  /*0260*/  VIADD R5, R9, 0x1 ;  /* 0x0000000109057836 */ /* 0x000fe20000000000 */
[----:B------:R-:W-:Y:S01]  /*0270*/  I2FP.F32.S32 R14, R9 ;  /* 0x00000009000e7245 */ /* 0x000fe20000201400 */
[----:B-1----:R-:W-:Y:S01]  /*0280*/  VIADD R6, R0, 0x1 ;  /* 0x0000000100067836 */ /* 0x002fe20000000000 */
[----:B------:R-:W-:Y:S02]  /*0290*/  I2FP.F32.S32 R12, R0 ;  /* 0x00000000000c7245 */ /* 0x000fe40000201400 */
[----:B------:R-:W-:Y:S02]  /*02a0*/  I2FP.F32.S32 R10, R5 ;  /* 0x00000005000a7245 */ /* 0x000fe40000201400 */
[----:B------:R-:W-:Y:S01]  /*02b0*/  I2FP.F32.S32 R8, R6 ;  /* 0x0000000600087245 */ /* 0x000fe20000201400 */
[----:B------:R-:W-:Y:S01]  /*02c0*/  FADD R7, R17, -R14 ;  /* 0x8000000e11077221 */ /* 0x000fe20000000000 */
[----:B------:R-:W-:Y:S01]  /*02d0*/  FADD R4, R15, -R12 ;  /* 0x8000000c0f047221 */ /* 0x000fe20000000000 */
[----:B------:R-:W-:-:S02]  /*02e0*/  FADD R17, -R17, R10 ;  /* 0x0000000a11117221 */ /* 0x000fc40000000100 */
[----:B------:R-:W-:Y:S01]  /*02f0*/  FADD R8, -R15, R8 ;  /* 0x000000080f087221 */ /* 0x000fe20000000100 */
[----:B------:R-:W-:Y:S06]  /*0300*/  @P0 BRA `(.L_x_84) ;  /* 0x0000000000680947 */ /* 0x000fec0003800000 */
[----:B------:R-:W-:Y:S01]  /*0310*/  ISETP.GE.AND P1, PT, R0, UR6, PT ;  /* 0x0000000600007c0c */ /* 0x000fe2000bf26270 */
[----:B------:R-:W-:Y:S01]  /*0320*/  BSSY.RECONVERGENT B1, `(.L_x_85) ;  /* 0x000000c000017945 */ /* 0x000fe20003800200 */
[----:B------:R-:W-:Y:S02]  /*0330*/  ISETP.GE.AND P0, PT, R6, UR6, PT ;  /* 0x0000000606007c0c */ /* 0x000fe4000bf06270 */
[C---:B------:R-:W-:Y:S02]  /*0340*/  ISETP.LT.OR P1, PT, R0.reuse, RZ, P1 ;  /* 0x000000ff0000720c */ /* 0x040fe40000f21670 */
[----:B------:R-:W-:-:S11]  /*0350*/  ISETP.LT.OR P0, PT, R0, -0x1, P0 ;  /* 0xffffffff0000780c */ /* 0x000fd60000701670 */
[----:B------:R-:W-:Y:S05]  /*0360*/  @P1 BRA `(.L_x_86) ;  /* 0x00000000001c1947 */ /* 0x000fea0003800000 */
[----:B------:R-:W2:Y:S01]  /*0370*/  LDG.E R12, desc[UR4][R2.64] ;  /* 0x00000004020c7981 */ /* 0x000ea2000c1e1900 */
[----:B------:R-:W0:Y:S01]  /*0380*/  LDC.64 R10, c[0x0][0x398] ;  /* 0x0000e600ff0a7b82 */ /* 0x000e220000000a00 */
[----:B------:R-:W-:Y:S02]  /*0390*/  IMAD R13, R9, UR6, R0 ;  /* 0x00000006090d7c24 */ /* 0x000fe4000f8e0200 */
[----:B------:R-:W-:Y:S02]  /*03a0*/  FMUL R15, R8, R17 ;  /* 0x00000011080f7220 */ /* 0x000fe40000400000 */
[----:B0-----:R-:W-:-:S04]  /*03b0*/  IMAD.WIDE R10, R13, 0x4, R10 ;  /* 0x000000040d0a7825 */ /* 0x001fc800078e020a */
[----:B--2---:R-:W-:-:S05]  /*03c0*/  FMUL R15, R12, R15 ;  /* 0x0000000f0c0f7220 */ /* 0x004fca0000400000 */
[----:B------:R0:W-:Y:S02]  /*03d0*/  REDG.E.ADD.F32.FTZ.RN.STRONG.GPU desc[UR4][R10.64], R15 ;  /* 0x0000000f0a0079a6 */ /* 0x0001e4000c12f304 */
.L_x_86:
[----:B------:R-:W-:Y:S05]  /*03e0*/  BSYNC.RECONVERGENT B1 ;  /* 0x0000000000017941 */ /* 0x000fea0003800200 */
.L_x_85:
[----:B------:R-:W-:Y:S05]  /*03f0*/  @P0 BRA `(.L_x_84) ;  /* 0x00000000002c0947 */ /* 0x000fea0003800000 */
[----:B------:R-:W2:Y:S01]  /*0400*/  LDG.E R12, desc[UR4][R2.64] ;  /* 0x00000004020c7981 */ /* 0x000ea2000c1e1900 */
[----:B------:R-:W1:Y:S01]  /*0410*/  LDCU.64 UR8, c[0x0][0x398] ;  /* 0x00007300ff0877ac */ /* 0x000e620008000a00 */
[----:B0-----:R-:W-:Y:S01]  /*0420*/  IMAD R11, R9, UR6, RZ ;  /* 0x00000006090b7c24 */ /* 0x001fe2000f8e02ff */
[----:B------:R-:W-:Y:S01]  /*0430*/  SHF.R.S32.HI R10, RZ, 0x1f, R0 ;  /* 0x0000001fff0a7819 */ /* 0x000fe20000011400 */
[----:B------:R-:W-:-:S03]  /*0440*/  FMUL R17, R17, R4 ;  /* 0x0000000411117220 */ /* 0x000fc60000400000 */
[----:B------:R-:W-:-:S04]  /*0450*/  IADD3 R13, P0, PT, R0, R11, RZ ;  /* 0x0000000b000d7210 */ /* 0x000fc80007f1e0ff */
[----:B------:R-:W-:Y:S02]  /*0460*/  LEA.HI.X.SX32 R14, R11, R10, 0x1, P0 ;  /* 0x0000000a0b0e7211 */ /* 0x000fe400000f0eff */
[----:B-1----:R-:W-:-:S04]  /*0470*/  LEA R10, P0, R13, UR8, 0x2 ;  /* 0x000000080d0a7c11 */ /* 0x002fc8000f8010ff */
[----:B------:R-:W-:Y:S01]  /*0480*/  LEA.HI.X R11, R13, UR9, R14, 0x2, P0 ;  /* 0x000000090d0b7c11 */ /* 0x000fe200080f140e */
[----:B--2---:R-:W-:-:S05]  /*0490*/  FMUL R17, R12, R17 ;  /* 0x000000110c117220 */ /* 0x004fca0000400000 */
[----:B------:R1:W-:Y:S03]  /*04a0*/  REDG.E.ADD.F32.FTZ.RN.STRONG.GPU desc[UR4][R10.64+0x4], R17 ;  /* 0x000004110a0079a6 */ /* 0x0003e6000c12f304 */
.L_x_84:
[----:B------:R-:W-:Y:S05]  /*04b0*/  BSYNC.RECONVERGENT B0 ;  /* 0x0000000000007941 */ /* 0x000fea0003800200 */
.L_x_83:
[----:B------:R-:W-:-:S04]  /*04c0*/  ISETP.GE.AND P0, PT, R5, UR7, PT ;  /* 0x0000000705007c0c */ /* 0x000fc8000bf06270 */
[----:B------:R-:W-:-:S13]  /*04d0*/  ISETP.LT.OR P0, PT, R9, -0x1, P0 ;  /* 0xffffffff0900780c */ /* 0x000fda0000701670 */
[----:B------:R-:W-:Y:S05]  /*04e0*/  @P0 EXIT ;  /* 0x000000000000094d */ /* 0x000fea0003800000 */
[----:B------:R-:W-:Y:S01]  /*04f0*/  ISETP.GE.AND P1, PT, R0, UR6, PT ;  /* 0x0000000600007c0c */ /* 0x000fe2000bf26270 */
[----:B------:R-:W-:Y:S01]  /*0500*/  BSSY.RECONVERGENT B0, `(.L_x_87) ;  /* 0x000000c000007945 */ /* 0x000fe20003800200 */
[----:B------:R-:W-:Y:S02]  /*0510*/  ISETP.GE.AND P0, PT, R6, UR6, PT ;  /* 0x0000000606007c0c */ /* 0x000fe4000bf06270 */
[C---:B------:R-:W-:Y:S02]  /*0520*/  ISETP.LT.OR P1, PT, R0.reuse, RZ, P1 ;  /* 0x000000ff0000720c */ /* 0x040fe40000f21670 */
[----:B------:R-:W-:-:S11]  /*0530*/  ISETP.LT.OR P0, PT, R0, -0x1, P0 ;  /* 0xffffffff0000780c */ /* 0x000fd60000701670 */
[----:B------:R-:W-:Y:S05]  /*0540*/  @P1 BRA `(.L_x_88) ;  /* 0x00000000001c1947 */ /* 0x000fea0003800000 */
[----:B------:R-:W2:Y:S01]  /*0550*/  LDG.E R6, desc[UR4][R2.64] ;  /* 0x0000000402067981 */ /* 0x000ea2000c1e1900 */
[----:B01----:R-:W0:Y:S01]  /*0560*/  LDC.64 R10, c[0x0][0x398] ;  /* 0x0000e600ff0a7b82 */ /* 0x003e220000000a00 */
[----:B------:R-:W-:Y:S01]  /*0570*/  FMUL R13, R8, R7 ;  /* 0x00000007080d7220 */ /* 0x000fe20000400000 */
[----:B------:R-:W-:-:S04]  /*0580*/  IMAD R9, R5, UR6, R0 ;  /* 0x0000000605097c24 */ /* 0x000fc8000f8e0200 */
[----:B0-----:R-:W-:-:S04]  /*0590*/  IMAD.WIDE R8, R9, 0x4, R10 ;  /* 0x0000000409087825 */ /* 0x001fc800078e020a */
[----:B--2---:R-:W-:-:S05]  /*05a0*/  FMUL R13, R6, R13 ;  /* 0x0000000d060d7220 */ /* 0x004fca0000400000 */
[----:B------:R2:W-:Y:S02]  /*05b0*/  REDG.E.ADD.F32.FTZ.RN.STRONG.GPU desc[UR4][R8.64], R13 ;  /* 0x0000000d080079a6 */ /* 0x0005e4000c12f304 */
.L_x_88:
[----:B------:R-:W-:Y:S05]  /*05c0*/  BSYNC.RECONVERGENT B0 ;  /* 0x0000000000007941 */ /* 0x000fea0003800200 */
.L_x_87:
[----:B------:R-:W-:Y:S05]  /*05d0*/  @P0 EXIT ;  /* 0x000000000000094d */ /* 0x000fea0003800000 */
[----:B------:R-:W3:Y:S01]  /*05e0*/  LDG.E R2, desc[UR4][R2.64] ;  /* 0x0000000402027981 */ /* 0x000ee2000c1e1900 */
[----:B------:R-:W4:Y:S01]  /*05f0*/  LDCU.64 UR8, c[0x0][0x398] ;  /* 0x00007300ff0877ac */ /* 0x000f220008000a00 */
[----:B------:R-:W-:-:S05]  /*0600*/  IMAD R5, R5, UR6, RZ ;  /* 0x0000000605057c24 */ /* 0x000fca000f8e02ff */
[----:B--2---:R-:W-:Y:S02]  /*0610*/  SHF.R.S32.HI R9, RZ, 0x1f, R5 ;  /* 0x0000001fff097819 */ /* 0x004fe40000011405 */
[----:B------:R-:W-:Y:S01]  /*0620*/  IADD3 R8, P0, PT, R0, R5, RZ ;  /* 0x0000000500087210 */ /* 0x000fe20007f1e0ff */
[----:B------:R-:W-:-:S03]  /*0630*/  FMUL R5, R4, R7 ;  /* 0x0000000704057220 */ /* 0x000fc60000400000 */
[----:B------:R-:W-:Y:S02]  /*0640*/  LEA.HI.X.SX32 R9, R0, R9, 0x1, P0 ;  /* 0x0000000900097211 */ /* 0x000fe400000f0eff */
[----:B----4-:R-:W-:-:S04]  /*0650*/  LEA R6, P0, R8, UR8, 0x2 ;  /* 0x0000000808067c11 */ /* 0x010fc8000f8010ff */
[----:B------:R-:W-:Y:S01]  /*0660*/  LEA.HI.X R7, R8, UR9, R9, 0x2, P0 ;  /* 0x0000000908077c11 */ /* 0x000fe200080f1409 */
[----:B---3--:R-:W-:-:S05]  /*0670*/  FMUL R5, R2, R5 ;  /* 0x0000000502057220 */ /* 0x008fca0000400000 */
[----:B------:R-:W-:Y:S01]  /*0680*/  REDG.E.ADD.F32.FTZ.RN.STRONG.GPU desc[UR4][R6.64+0x4], R5 ;  /* 0x00000405060079a6 */ /* 0x000fe2000c12f304 */
[----:B------:R-:W-:Y:S05]  /*0690*/  EXIT ;  /* 0x000000000000794d */ /* 0x000fea0003800000 */
.L_x_89:
        /* <DEDUP_REMOVED lines=14> */
.L_x_101:


//--------------------- .text._Z32affineLinearBackwardWarp2DKernelPKfS0_S0_Pfii --------------------------
	.section	.text._Z32affineLinearBackwardWarp2DKernelPKfS0_S0_Pfii,"ax",@progbits
	.align	128
        .global         _Z32affineLinearBackwardWarp2DKernelPKfS0_S0_Pfii
        .type           _Z32affineLinearBackwardWarp2DKernelPKfS0_S0_Pfii,@function
        .size           _Z32affineLinearBackwardWarp2DKernelPKfS0_S0_Pfii,(.L_x_102 - _Z32affineLinearBackwardWarp2DKernelPKfS0_S0_Pfii)
        .other          _Z32affineLinearBackwardWarp2DKernelPKfS0_S0_Pfii,@"STO_CUDA_ENTRY STV_DEFAULT"
_Z32affineLinearBackwardWarp2DKernelPKfS0_S0_Pfii:
.text._Z32affineLinearBackwardWarp2DKernelPKfS0_S0_Pfii:
        /* <DEDUP_REMOVED lines=21> */
[----:B------:R-:W5:Y:S01]  /*0150*/  LDG.E R13, desc[UR4][R8.64] ;  /* 0x00000004080d7981 */ /* 0x000f62000c1e1900 */
[----:B------:R-:W-:Y:S01]  /*0160*/  I2FP.F32.U32 R7, R6 ;  /* 0x0000000600077245 */ /* 0x000fe20000201000 */
[----:B------:R-:W-:Y:S01]  /*0170*/  BSSY.RECONVERGENT B0, `(.L_x_90) ;  /* 0x0000032000007945 */ /* 0x000fe20003800200 */
[----:B------:R-:W-:Y:S01]  /*0180*/  I2FP.F32.S32 R5, R11 ;  /* 0x0000000b00057245 */ /* 0x000fe20000201400 */
[----:B0-----:R-:W0:Y:S02]  /*0190*/  LDC.64 R2, c[0x0][0x398] ;  /* 0x0000e600ff027b82 */ /* 0x001e240000000a00 */
[----:B--2---:R-:W-:-:S04]  /*01a0*/  FMUL R12, R7, R12 ;  /* 0x0000000c070c7220 */ /* 0x004fc80000400000 */
[----:B---3--:R-:W-:Y:S01]  /*01b0*/  FFMA R10, R5, R10, R12 ;  /* 0x0000000a050a7223 */ /* 0x008fe2000000000c */
[----:B----4-:R-:W-:-:S03]  /*01c0*/  FMUL R7, R0, R7 ;  /* 0x0000000700077220 */ /* 0x010fc60000400000 */
[----:B-----5:R-:W-:Y:S01]  /*01d0*/  FADD R0, R10, R15 ;  /* 0x0000000f0a007221 */ /* 0x020fe20000000000 */
[----:B------:R-:W-:Y:S02]  /*01e0*/  IMAD R15, R6, UR6, R11 ;  /* 0x00000006060f7c24 */ /* 0x000fe4000f8e020b */
[----:B------:R-:W-:Y:S02]  /*01f0*/  FFMA R4, R4, R5, R7 ;  /* 0x0000000504047223 */ /* 0x000fe40000000007 */
[----:B0-----:R-:W-:Y:S01]  /*0200*/  IMAD.WIDE R2, R15, 0x4, R2 ;  /* 0x000000040f027825 */ /* 0x001fe200078e0202 */
[----:B------:R-:W0:Y:S03]  /*0210*/  F2I.FLOOR.NTZ R7, R0 ;  /* 0x0000000000077305 */ /* 0x000e260000207100 */
[----:B------:R-:W-:-:S05]  /*0220*/  FADD R13, R4, R13 ;  /* 0x0000000d040d7221 */ /* 0x000fca0000000000 */
[----:B------:R-:W1:Y:S01]  /*0230*/  F2I.FLOOR.NTZ R4, R13 ;  /* 0x0000000d00047305 */ /* 0x000e620000207100 */
[C---:B0-----:R-:W-:Y:S01]  /*0240*/  ISETP.GE.AND P0, PT, R7.reuse, UR7, PT ;  /* 0x0000000707007c0c */ /* 0x041fe2000bf06270 */
[----:B------:R-:W-:-:S03]  /*0250*/  VIADD R5, R7, 0x1 ;  /* 0x0000000107057836 */ /* 0x000fc60000000000 */
[----:B------:R-:W-:Y:S02]  /*0260*/  ISETP.LT.OR P1, PT, R7, RZ, P0 ;  /* 0x000000ff0700720c */ /* 0x000fe40000721670 */
[----:B------:R-:W-:Y:S01]  /*0270*/  I2FP.F32.S32 R11, R5 ;  /* 0x00000005000b7245 */ /* 0x000fe20000201400 */
[----:B-1----:R-:W-:Y:S01]  /*0280*/  VIADD R9, R4, 0x1 ;  /* 0x0000000104097836 */ /* 0x002fe20000000000 */
[----:B------:R-:W-:Y:S02]  /*0290*/  I2FP.F32.S32 R10, R4 ;  /* 0x00000004000a7245 */ /* 0x000fe40000201400 */
[----:B------:R-:W-:Y:S01]  /*02a0*/  ISETP.GE.AND P2, PT, R5, UR7, PT ;  /* 0x0000000705007c0c */ /* 0x000fe2000bf46270 */
[----:B------:R-:W-:Y:S01]  /*02b0*/  FADD R15, -R0, R11 ;  /* 0x0000000b000f7221 */ /* 0x000fe20000000100 */
[----:B------:R-:W-:Y:S01]  /*02c0*/  I2FP.F32.S32 R8, R9 ;  /* 0x0000000900087245 */ /* 0x000fe20000201400 */
[----:B------:R-:W-:Y:S01]  /*02d0*/  FADD R6, R13, -R10 ;  /* 0x8000000a0d067221 */ /* 0x000fe20000000000 */
[----:B------:R-:W-:-:S03]  /*02e0*/  ISETP.LT.OR P0, PT, R7, -0x1, P2 ;  /* 0xffffffff0700780c */ /* 0x000fc60001701670 */
[----:B------:R-:W-:Y:S01]  /*02f0*/  FADD R8, -R13, R8 ;  /* 0x000000080d087221 */ /* 0x000fe20000000100 */
[----:B------:R-:W-:Y:S09]  /*0300*/  @P1 BRA `(.L_x_91) ;  /* 0x0000000000601947 */ /* 0x000ff20003800000 */
[----:B------:R-:W-:-:S04]  /*0310*/  ISETP.GE.AND P1, PT, R4, UR6, PT ;  /* 0x0000000604007c0c */ /* 0x000fc8000bf26270 */
[----:B------:R-:W-:-:S13]  /*0320*/  ISETP.LT.OR P1, PT, R4, RZ, P1 ;  /* 0x000000ff0400720c */ /* 0x000fda0000f21670 */
[----:B------:R-:W0:Y:S01]  /*0330*/  @!P1 LDC.64 R12, c[0x0][0x380] ;  /* 0x0000e000ff0c9b82 */ /* 0x000e220000000a00 */
[----:B------:R-:W-:Y:S01]  /*0340*/  @!P1 IMAD R11, R7, UR6, R4 ;  /* 0x00000006070b9c24 */ /* 0x000fe2000f8e0204 */
[----:B------:R-:W2:Y:S03]  /*0350*/  @!P1 LDG.E R19, desc[UR4][R2.64] ;  /* 0x0000000402139981 */ /* 0x000ea6000c1e1900 */
[----:B0-----:R-:W-:-:S06]  /*0360*/  @!P1 IMAD.WIDE R12, R11, 0x4, R12 ;  /* 0x000000040b0c9825 */ /* 0x001fcc00078e020c */
[----:B------:R-:W2:Y:S01]  /*0370*/  @!P1 LDG.E R12, desc[UR4][R12.64] ;  /* 0x000000040c0c9981 */ /* 0x000ea2000c1e1900 */
[----:B------:R-:W-:-:S04]  /*0380*/  ISETP.GE.AND P2, PT, R9, UR6, PT ;  /* 0x0000000609007c0c */ /* 0x000fc8000bf46270 */
[----:B------:R-:W-:-:S13]  /*0390*/  ISETP.LT.OR P2, PT, R4, -0x1, P2 ;  /* 0xffffffff0400780c */ /* 0x000fda0001741670 */
[----:B------:R-:W0:Y:S01]  /*03a0*/  @!P2 LDC.64 R10, c[0x0][0x380] ;  /* 0x0000e000ff0aab82 */ /* 0x000e220000000a00 */
[----:B------:R-:W-:Y:S01]  /*03b0*/  @!P2 IMAD R17, R7, UR6, RZ ;  /* 0x000000060711ac24 */ /* 0x000fe2000f8e02ff */
[----:B------:R-:W-:-:S04]  /*03c0*/  @!P2 SHF.R.S32.HI R14, RZ, 0x1f, R4 ;  /* 0x0000001fff0ea819 */ /* 0x000fc80000011404 */
[----:B------:R-:W-:-:S04]  /*03d0*/  @!P2 IADD3 R16, P3, PT, R4, R17, RZ ;  /* 0x000000110410a210 */ /* 0x000fc80007f7e0ff */
[----:B------:R-:W-:Y:S01]  /*03e0*/  @!P2 LEA.HI.X.SX32 R14, R17, R14, 0x1, P3 ;  /* 0x0000000e110ea211 */ /* 0x000fe200018f0eff */
[----:B------:R-:W-:Y:S01]  /*03f0*/  @!P1 FMUL R17, R8, R15 ;  /* 0x0000000f08119220 */ /* 0x000fe20000400000 */
[----:B0-----:R-:W-:-:S04]  /*0400*/  @!P2 LEA R10, P3, R16, R10, 0x2 ;  /* 0x0000000a100aa211 */ /* 0x001fc800078610ff */
[----:B------:R-:W-:Y:S01]  /*0410*/  @!P2 LEA.HI.X R11, R16, R11, R14, 0x2, P3 ;  /* 0x0000000b100ba211 */ /* 0x000fe200018f140e */
[----:B--2---:R-:W-:-:S05]  /*0420*/  @!P1 FFMA R17, R12, R17, R19 ;  /* 0x000000110c119223 */ /* 0x004fca0000000013 */
[----:B------:R0:W-:Y:S04]  /*0430*/  @!P1 STG.E desc[UR4][R2.64], R17 ;  /* 0x0000001102009986 */ /* 0x0001e8000c101904 */
[----:B------:R-:W2:Y:S04]  /*0440*/  @!P2 LDG.E R10, desc[UR4][R10.64+0x4] ;  /* 0x000004040a0aa981 */ /* 0x000ea8000c1e1900 */
[----:B------:R-:W2:Y:S01]  /*0450*/  @!P2 LDG.E R13, desc[UR4][R2.64] ;  /* 0x00000004020da981 */ /* 0x000ea2000c1e1900 */
[----:B------:R-:W-:-:S04]  /*0460*/  @!P2 FMUL R15, R15, R6 ;  /* 0x000000060f0fa220 */ /* 0x000fc80000400000 */
[----:B--2---:R-:W-:-:S05]  /*0470*/  @!P2 FFMA R15, R10, R15, R13 ;  /* 0x0000000f0a0fa223 */ /* 0x004fca000000000d */
[----:B------:R0:W-:Y:S02]  /*0480*/  @!P2 STG.E desc[UR4][R2.64], R15 ;  /* 0x0000000f0200a986 */ /* 0x0001e4000c101904 */
.L_x_91:
[----:B------:R-:W-:Y:S05]  /*0490*/  BSYNC.RECONVERGENT B0 ;  /* 0x0000000000007941 */ /* 0x000fea0003800200 */
.L_x_90:
[----:B------:R-:W-:Y:S05]  /*04a0*/  @P0 EXIT ;  /* 0x000000000000094d */ /* 0x000fea0003800000 */
[C---:B------:R-:W-:Y:S01]  /*04b0*/  ISETP.GE.AND P0, PT, R4.reuse, UR6, PT ;  /* 0x0000000604007c0c */ /* 0x040fe2000bf06270 */
[----:B------:R-:W-:Y:S01]  /*04c0*/  BSSY.RECONVERGENT B0, `(.L_x_92) ;  /* 0x000000f000007945 */ /* 0x000fe20003800200 */
[----:B------:R-:W-:Y:S02]  /*04d0*/  I2FP.F32.S32 R7, R7 ;  /* 0x0000000700077245 */ /* 0x000fe40000201400 */
[----:B------:R-:W-:Y:S02]  /*04e0*/  ISETP.LT.OR P0, PT, R4, RZ, P0 ;  /* 0x000000ff0400720c */ /* 0x000fe40000701670 */
[----:B------:R-:W-:Y:S01]  /*04f0*/  ISETP.GE.AND P1, PT, R9, UR6, PT ;  /* 0x0000000609007c0c */ /* 0x000fe2000bf26270 */
[----:B------:R-:W-:-:S03]  /*0500*/  FADD R7, R0, -R7 ;  /* 0x8000000700077221 */ /* 0x000fc60000000000 */
[----:B------:R-:W-:-:S07]  /*0510*/  ISETP.LT.OR P1, PT, R4, -0x1, P1 ;  /* 0xffffffff0400780c */ /* 0x000fce0000f21670 */
[----:B------:R-:W-:Y:S06]  /*0520*/  @P0 BRA `(.L_x_93) ;  /* 0x0000000000200947 */ /* 0x000fec0003800000 */
[----:B------:R-:W1:Y:S01]  /*0530*/  LDC.64 R10, c[0x0][0x380] ;  /* 0x0000e000ff0a7b82 */ /* 0x000e620000000a00 */
[----:B------:R-:W-:Y:S01]  /*0540*/  IMAD R9, R5, UR6, R4 ;  /* 0x0000000605097c24 */ /* 0x000fe2000f8e0204 */
[----:B------:R-:W2:Y:S03]  /*0550*/  LDG.E R13, desc[UR4][R2.64] ;  /* 0x00000004020d7981 */ /* 0x000ea6000c1e1900 */
[----:B-1----:R-:W-:-:S06]  /*0560*/  IMAD.WIDE R10, R9, 0x4, R10 ;  /* 0x00000004090a7825 */ /* 0x002fcc00078e020a */
[----:B------:R-:W2:Y:S01]  /*0570*/  LDG.E R10, desc[UR4][R10.64] ;  /* 0x000000040a0a7981 */ /* 0x000ea2000c1e1900 */
[----:B------:R-:W-:-:S04]  /*0580*/  FMUL R9, R8, R7 ;  /* 0x0000000708097220 */ /* 0x000fc80000400000 */
[----:B--2---:R-:W-:-:S05]  /*0590*/  FFMA R9, R10, R9, R13 ;  /* 0x000000090a097223 */ /* 0x004fca000000000d */
[----:B------:R1:W-:Y:S02]  /*05a0*/  STG.E desc[UR4][R2.64], R9 ;  /* 0x0000000902007986 */ /* 0x0003e4000c101904 */
.L_x_93:
[----:B------:R-:W-:Y:S05]  /*05b0*/  BSYNC.RECONVERGENT B0 ;  /* 0x0000000000007941 */ /* 0x000fea0003800200 */
.L_x_92:
[----:B------:R-:W-:Y:S05]  /*05c0*/  @P1 EXIT ;  /* 0x000000000000194d */ /* 0x000fea0003800000 */
[----:B------:R-:W2:Y:S01]  /*05d0*/  LDCU.64 UR8, c[0x0][0x380] ;  /* 0x00007000ff0877ac */ /* 0x000ea20008000a00 */
[----:B------:R-:W-:-:S05]  /*05e0*/  IMAD R5, R5, UR6, RZ ;  /* 0x0000000605057c24 */ /* 0x000fca000f8e02ff */
[----:B-1----:R-:W-:Y:S02]  /*05f0*/  SHF.R.S32.HI R9, RZ, 0x1f, R5 ;  /* 0x0000001fff097819 */ /* 0x002fe40000011405 */
[----:B------:R-:W-:-:S04]  /*0600*/  IADD3 R5, P0, PT, R4, R5, RZ ;  /* 0x0000000504057210 */ /* 0x000fc80007f1e0ff */
[----:B------:R-:W-:Y:S02]  /*0610*/  LEA.HI.X.SX32 R0, R4, R9, 0x1, P0 ;  /* 0x0000000904007211 */ /* 0x000fe400000f0eff */
[----:B------:R-:W3:Y:S01]  /*0620*/  LDG.E R9, desc[UR4][R2.64] ;  /* 0x0000000402097981 */ /* 0x000ee2000c1e1900 */
[----:B--2---:R-:W-:-:S04]  /*0630*/  LEA R4, P0, R5, UR8, 0x2 ;  /* 0x0000000805047c11 */ /* 0x004fc8000f8010ff */
[----:B------:R-:W-:-:S05]  /*0640*/  LEA.HI.X R5, R5, UR9, R0, 0x2, P0 ;  /* 0x0000000905057c11 */ /* 0x000fca00080f1400 */
[----:B------:R-:W3:Y:S01]  /*0650*/  LDG.E R4, desc[UR4][R4.64+0x4] ;  /* 0x0000040404047981 */ /* 0x000ee2000c1e1900 */
[----:B------:R-:W-:-:S04]  /*0660*/  FMUL R7, R6, R7 ;  /* 0x0000000706077220 */ /* 0x000fc80000400000 */
[----:B---3--:R-:W-:-:S05]  /*0670*/  FFMA R7, R4, R7, R9 ;  /* 0x0000000704077223 */ /* 0x008fca0000000009 */
[----:B------:R-:W-:Y:S01]  /*0680*/  STG.E desc[UR4][R2.64], R7 ;  /* 0x0000000702007986 */ /* 0x000fe2000c101904 */
[----:B------:R-:W-:Y:S05]  /*0690*/  EXIT ;  /* 0x000000000000794d */ /* 0x000fea0003800000 */
.L_x_94:
        /* <DEDUP_REMOVED lines=14> */
.L_x_102:


//--------------------- .nv.shared.reserved.0     --------------------------
	.section	.nv.shared.reserved.0,"aw",@nobits
	.weak		__nv_reservedSMEM_offset_0_alias
	.size		__nv_reservedSMEM_offset_0_alias, 0, 64
	.other		__nv_reservedSMEM_offset_0_alias,@"STO_CUDA_RESERVED_SHARED STV_DEFAULT"
__nv_reservedSMEM_offset_0_alias:
	.zero		0
	.zero		64


//--------------------- .nv.constant0._Z38adjointAffineCubicBackwardWarp3DKernelPKfS0_S0_PfiiiS0_ --------------------------
	.section	.nv.constant0._Z38adjointAffineCubicBackwardWarp3DKernelPKfS0_S0_PfiiiS0_,"a",@progbits
	.sectionflags	@""
	.align	4
.nv.constant0._Z38adjointAffineCubicBackwardWarp3DKernelPKfS0_S0_PfiiiS0_:
	.zero		952


//--------------------- .nv.constant0._Z31affineCubicBackwardWarp3DKernelPKfS0_S0_PfiiiS0_ --------------------------
	.section	.nv.constant0._Z31affineCubicBackwardWarp3DKernelPKfS0_S0_PfiiiS0_,"a",@progbits
	.sectionflags	@""
	.align	4
.nv.constant0._Z31affineCubicBackwardWarp3DKernelPKfS0_S0_PfiiiS0_:
	.zero		952


//--------------------- .nv.constant0._Z38adjointAffineCubicBackwardWarp2DKernelPKfS0_S0_Pfii --------------------------
	.section	.nv.constant0._Z38adjointAffineCubicBackwardWarp2DKernelPKfS0_S0_Pfii,"a",@progbits
	.sectionflags	@""
	.align	4
.nv.constant0._Z38adjointAffineCubicBackwardWarp2DKernelPKfS0_S0_Pfii:
	.zero		936


//--------------------- .nv.constant0._Z31affineCubicBackwardWarp2DKernelPKfS0_S0_PfiiS0_ --------------------------
	.section	.nv.constant0._Z31affineCubicBackwardWarp2DKernelPKfS0_S0_PfiiS0_,"a",@progbits
	.sectionflags	@""
	.align	4
.nv.constant0._Z31affineCubicBackwardWarp2DKernelPKfS0_S0_PfiiS0_:
	.zero		944


//--------------------- .nv.constant0._Z39adjointAffineLinearBackwardWarp3DKernelPKfS0_S0_Pfiii --------------------------
	.section	.nv.constant0._Z39adjointAffineLinearBackwardWarp3DKernelPKfS0_S0_Pfiii,"a",@progbits
	.sectionflags	@""
	.align	4
.nv.constant0._Z39adjointAffineLinearBackwardWarp3DKernelPKfS0_S0_Pfiii:
	.zero		940


//--------------------- .nv.constant0._Z32affineLinearBackwardWarp3DKernelPKfS0_S0_Pfiii --------------------------
	.section	.nv.constant0._Z32affineLinearBackwardWarp3DKernelPKfS0_S0_Pfiii,"a",@progbits
	.sectionflags	@""
	.align	4
.nv.constant0._Z32affineLinearBackwardWarp3DKernelPKfS0_S0_Pfiii:
	.zero		940


//--------------------- .nv.constant0._Z39adjointAffineLinearBackwardWarp2DKernelPKfS0_S0_Pfii --------------------------
	.section	.nv.constant0._Z39adjointAffineLinearBackwardWarp2DKernelPKfS0_S0_Pfii,"a",@progbits
	.sectionflags	@""
	.align	4
.nv.constant0._Z39adjointAffineLinearBackwardWarp2DKernelPKfS0_S0_Pfii:
	.zero		936


//--------------------- .nv.constant0._Z32affineLinearBackwardWarp2DKernelPKfS0_S0_Pfii --------------------------
	.section	.nv.constant0._Z32affineLinearBackwardWarp2DKernelPKfS0_S0_Pfii,"a",@progbits
	.sectionflags	@""
	.align	4
.nv.constant0._Z32affineLinearBackwardWarp2DKernelPKfS0_S0_Pfii:
	.zero		936


//--------------------- SYMBOLS --------------------------

	.type		.nv.reservedSmem.offset0,@object
	.size		.nv.reservedSmem.offset0,0x4
